	.target	sm_90a

	.elftype	@"ET_EXEC"


//--------------------- .note.nv.tkinfo           --------------------------
	.section	.note.nv.tkinfo,"",@"SHT_NOTE"
	.sectionflags	@"SHF_NOTE_NV_TKINFO"
	.tkinfo
        /*0018*/ 	.word	0x00000002
        /*0030*/ 	.string	""
        /*0030*/ 	.string	"ptxas"
        /*0030*/ 	.string	"Cuda compilation tools, release 13.0, V13.0.88"
        /*0030*/ 	.string	"Build cuda_13.0.r13.0/compiler.36424714_0"
        /*0030*/ 	.string	"-arch sm_90a -m 64 "



//--------------------- .note.nv.cuinfo           --------------------------
	.section	.note.nv.cuinfo,"",@"SHT_NOTE"
	.sectionflags	@"SHF_NOTE_NV_CUINFO"
        /*0018*/ 	.short	0x0002
        /*001a*/ 	.short	0x005a
        /*001c*/ 	.short	0x0082
	.zero		2


//--------------------- .nv.info                  --------------------------
	.section	.nv.info,"",@"SHT_CUDA_INFO"
	.align	4


	//----- nvinfo : EIATTR_REGCOUNT
	.align		4
        /*0000*/ 	.byte	0x04, 0x2f
        /*0002*/ 	.short	(.L_15 - .L_14)
	.align		4
.L_14:
        /*0004*/ 	.word	index@(_ZN7cutlass13device_kernelINS_4gemm6kernel13GemmUniversalIN4cute5tupleIJiiiiEEENS1_10collective13CollectiveMmaINS1_34MainloopSm90TmaGmmaWarpSpecializedILi5ENS5_IJNS4_1CILi1EEESB_SB_EEENS1_35KernelTmaWarpSpecializedCooperativeEEENS5_IJNSA_ILi128EEENSA_ILi64EEESF_EEENS_10tfloat32_tENS5_IJlSB_lEEESI_SJ_NS4_8TiledMMAINS4_8MMA_AtomIJNS4_4SM904GMMA29MMA_64x64x8_F32TF32TF32_SS_TNILNSN_7ScaleInE1ELSP_1EEEEEENS4_6LayoutINS5_IJNSA_ILi2EEESB_SB_EEENS5_IJSB_NSA_ILi0EEESV_EEEEENS5_IJNS4_10UnderscoreESY_SY_EEEEENS4_13SM90_TMA_LOADENS4_14ComposedLayoutINS4_7SwizzleILi3ELi4ELi3EEENS4_18smem_ptr_flag_bitsILi32EEENSS_INS5_IJNSA_ILi8EEENSA_ILi32EEEEEENS5_IJS18_SB_EEEEEEEvNS4_8identityES11_S1C_vS1D_EENS_8epilogue10collective6detail29Sm90TmaWarpSpecializedAdapterINS1G_15DefaultEpilogueISI_SJ_SJ_NS1F_6thread17LinearCombinationISI_Li1EffLNS1K_9ScaleType4KindE0ELNS_15FloatRoundStyleE2ESI_EENS1_15EpilogueDefaultEEEEEvvEEEEvNT_6ParamsE)
        /*0008*/ 	.word	0x000000a8


	//----- nvinfo : EIATTR_FRAME_SIZE
	.align		4
.L_15:
        /*000c*/ 	.byte	0x04, 0x11
        /*000e*/ 	.short	(.L_17 - .L_16)
	.align		4
.L_16:
        /*0010*/ 	.word	index@(_ZN7cutlass13device_kernelINS_4gemm6kernel13GemmUniversalIN4cute5tupleIJiiiiEEENS1_10collective13CollectiveMmaINS1_34MainloopSm90TmaGmmaWarpSpecializedILi5ENS5_IJNS4_1CILi1EEESB_SB_EEENS1_35KernelTmaWarpSpecializedCooperativeEEENS5_IJNSA_ILi128EEENSA_ILi64EEESF_EEENS_10tfloat32_tENS5_IJlSB_lEEESI_SJ_NS4_8TiledMMAINS4_8MMA_AtomIJNS4_4SM904GMMA29MMA_64x64x8_F32TF32TF32_SS_TNILNSN_7ScaleInE1ELSP_1EEEEEENS4_6LayoutINS5_IJNSA_ILi2EEESB_SB_EEENS5_IJSB_NSA_ILi0EEESV_EEEEENS5_IJNS4_10UnderscoreESY_SY_EEEEENS4_13SM90_TMA_LOADENS4_14ComposedLayoutINS4_7SwizzleILi3ELi4ELi3EEENS4_18smem_ptr_flag_bitsILi32EEENSS_INS5_IJNSA_ILi8EEENSA_ILi32EEEEEENS5_IJS18_SB_EEEEEEEvNS4_8identityES11_S1C_vS1D_EENS_8epilogue10collective6detail29Sm90TmaWarpSpecializedAdapterINS1G_15DefaultEpilogueISI_SJ_SJ_NS1F_6thread17LinearCombinationISI_Li1EffLNS1K_9ScaleType4KindE0ELNS_15FloatRoundStyleE2ESI_EENS1_15EpilogueDefaultEEEEEvvEEEEvNT_6ParamsE)
        /*0014*/ 	.word	0x00000000


	//----- nvinfo : EIATTR_MIN_STACK_SIZE
	.align		4
.L_17:
        /*0018*/ 	.byte	0x04, 0x12
        /*001a*/ 	.short	(.L_19 - .L_18)
	.align		4
.L_18:
        /*001c*/ 	.word	index@(_ZN7cutlass13device_kernelINS_4gemm6kernel13GemmUniversalIN4cute5tupleIJiiiiEEENS1_10collective13CollectiveMmaINS1_34MainloopSm90TmaGmmaWarpSpecializedILi5ENS5_IJNS4_1CILi1EEESB_SB_EEENS1_35KernelTmaWarpSpecializedCooperativeEEENS5_IJNSA_ILi128EEENSA_ILi64EEESF_EEENS_10tfloat32_tENS5_IJlSB_lEEESI_SJ_NS4_8TiledMMAINS4_8MMA_AtomIJNS4_4SM904GMMA29MMA_64x64x8_F32TF32TF32_SS_TNILNSN_7ScaleInE1ELSP_1EEEEEENS4_6LayoutINS5_IJNSA_ILi2EEESB_SB_EEENS5_IJSB_NSA_ILi0EEESV_EEEEENS5_IJNS4_10UnderscoreESY_SY_EEEEENS4_13SM90_TMA_LOADENS4_14ComposedLayoutINS4_7SwizzleILi3ELi4ELi3EEENS4_18smem_ptr_flag_bitsILi32EEENSS_INS5_IJNSA_ILi8EEENSA_ILi32EEEEEENS5_IJS18_SB_EEEEEEEvNS4_8identityES11_S1C_vS1D_EENS_8epilogue10collective6detail29Sm90TmaWarpSpecializedAdapterINS1G_15DefaultEpilogueISI_SJ_SJ_NS1F_6thread17LinearCombinationISI_Li1EffLNS1K_9ScaleType4KindE0ELNS_15FloatRoundStyleE2ESI_EENS1_15EpilogueDefaultEEEEEvvEEEEvNT_6ParamsE)
        /*0020*/ 	.word	0x00000000
.L_19:


//--------------------- .nv.compat                --------------------------
	.section	.nv.compat,"",@"SHT_CUDA_COMPAT_INFO"
	.align	4
        /*0000*/ 	.byte	0x02, 0x09, 0x01, 0x00, 0x02, 0x02, 0x04, 0x00, 0x02, 0x05, 0x05, 0x00, 0x03, 0x07, 0x01, 0x01
        /*0010*/ 	.byte	0x02, 0x03, 0x01, 0x00, 0x02, 0x06, 0x01, 0x00, 0x04, 0x0b, 0x08, 0x00, 0x00, 0x00, 0x00, 0x00
        /*0020*/ 	.byte	0x00, 0x00, 0x00, 0x00


//--------------------- .nv.info._ZN7cutlass13device_kernelINS_4gemm6kernel13GemmUniversalIN4cute5tupleIJiiiiEEENS1_10collective13CollectiveMmaINS1_34MainloopSm90TmaGmmaWarpSpecializedILi5ENS5_IJNS4_1CILi1EEESB_SB_EEENS1_35KernelTmaWarpSpecializedCooperativeEEENS5_IJNSA_ILi128EEENSA_ILi64EEESF_EEENS_10tfloat32_tENS5_IJlSB_lEEESI_SJ_NS4_8TiledMMAINS4_8MMA_AtomIJNS4_4SM904GMMA29MMA_64x64x8_F32TF32TF32_SS_TNILNSN_7ScaleInE1ELSP_1EEEEEENS4_6LayoutINS5_IJNSA_ILi2EEESB_SB_EEENS5_IJSB_NSA_ILi0EEESV_EEEEENS5_IJNS4_10UnderscoreESY_SY_EEEEENS4_13SM90_TMA_LOADENS4_14ComposedLayoutINS4_7SwizzleILi3ELi4ELi3EEENS4_18smem_ptr_flag_bitsILi32EEENSS_INS5_IJNSA_ILi8EEENSA_ILi32EEEEEENS5_IJS18_SB_EEEEEEEvNS4_8identityES11_S1C_vS1D_EENS_8epilogue10collective6detail29Sm90TmaWarpSpecializedAdapterINS1G_15DefaultEpilogueISI_SJ_SJ_NS1F_6thread17LinearCombinationISI_Li1EffLNS1K_9ScaleType4KindE0ELNS_15FloatRoundStyleE2ESI_EENS1_15EpilogueDefaultEEEEEvvEEEEvNT_6ParamsE --------------------------
	.section	.nv.info._ZN7cutlass13device_kernelINS_4gemm6kernel13GemmUniversalIN4cute5tupleIJiiiiEEENS1_10collective13CollectiveMmaINS1_34MainloopSm90TmaGmmaWarpSpecializedILi5ENS5_IJNS4_1CILi1EEESB_SB_EEENS1_35KernelTmaWarpSpecializedCooperativeEEENS5_IJNSA_ILi128EEENSA_ILi64EEESF_EEENS_10tfloat32_tENS5_IJlSB_lEEESI_SJ_NS4_8TiledMMAINS4_8MMA_AtomIJNS4_4SM904GMMA29MMA_64x64x8_F32TF32TF32_SS_TNILNSN_7ScaleInE1ELSP_1EEEEEENS4_6LayoutINS5_IJNSA_ILi2EEESB_SB_EEENS5_IJSB_NSA_ILi0EEESV_EEEEENS5_IJNS4_10UnderscoreESY_SY_EEEEENS4_13SM90_TMA_LOADENS4_14ComposedLayoutINS4_7SwizzleILi3ELi4ELi3EEENS4_18smem_ptr_flag_bitsILi32EEENSS_INS5_IJNSA_ILi8EEENSA_ILi32EEEEEENS5_IJS18_SB_EEEEEEEvNS4_8identityES11_S1C_vS1D_EENS_8epilogue10collective6detail29Sm90TmaWarpSpecializedAdapterINS1G_15DefaultEpilogueISI_SJ_SJ_NS1F_6thread17LinearCombinationISI_Li1EffLNS1K_9ScaleType4KindE0ELNS_15FloatRoundStyleE2ESI_EENS1_15EpilogueDefaultEEEEEvvEEEEvNT_6ParamsE,"",@"SHT_CUDA_INFO"
	.sectionflags	@""
	.align	4


	//----- nvinfo : EIATTR_CUDA_API_VERSION
	.align		4
        /*0000*/ 	.byte	0x04, 0x37
        /*0002*/ 	.short	(.L_21 - .L_20)
.L_20:
        /*0004*/ 	.word	0x00000082


	//----- nvinfo : EIATTR_KPARAM_INFO
	.align		4
.L_21:
        /*0008*/ 	.byte	0x04, 0x17
        /*000a*/ 	.short	(.L_23 - .L_22)
.L_22:
        /*000c*/ 	.word	0x00000000
        /*0010*/ 	.short	0x0000
        /*0012*/ 	.short	0x0070
        /*0014*/ 	.byte	0x00, 0xf0, 0x01, 0x10


	//----- nvinfo : EIATTR_SPARSE_MMA_MASK
	.align		4
.L_23:
        /*0018*/ 	.byte	0x03, 0x50
        /*001a*/ 	.short	0x0000


	//----- nvinfo : EIATTR_MAXREG_COUNT
	.align		4
        /*001c*/ 	.byte	0x03, 0x1b
        /*001e*/ 	.short	0x00a8


	//----- nvinfo : EIATTR_NUM_BARRIERS
	.align		4
        /*0020*/ 	.byte	0x02, 0x4c
        /*0022*/ 	.byte	0x01
	.zero		1


	//----- nvinfo : EIATTR_EXTERNS
	.align		4
        /*0024*/ 	.byte	0x04, 0x0f
        /*0026*/ 	.short	(.L_25 - .L_24)


	//   ....[0]....
	.align		4
.L_24:
        /*0028*/ 	.word	index@(__assertfail)


	//----- nvinfo : EIATTR_MERCURY_ISA_VERSION
	.align		4
.L_25:
        /*002c*/ 	.byte	0x03, 0x5f
        /*002e*/ 	.short	0x0101


	//----- nvinfo : EIATTR_INT_WARP_WIDE_INSTR_OFFSETS
	.align		4
        /*0030*/ 	.byte	0x04, 0x31
        /*0032*/ 	.short	(.L_27 - .L_26)


	//   ....[0]....
.L_26:
        /*0034*/ 	.word	0x00000410


	//   ....[1]....
        /*0038*/ 	.word	0x00000420


	//   ....[2]....
        /*003c*/ 	.word	0x000004e0


	//----- nvinfo : EIATTR_COOP_GROUP_MASK_REGIDS
	.align		4
.L_27:
        /*0040*/ 	.byte	0x04, 0x29
        /*0042*/ 	.short	(.L_29 - .L_28)


	//   ....[0]....
.L_28:
        /*0044*/ 	.word	0xffffffff


	//   ....[1]....
        /*0048*/ 	.word	0xffffffff


	//   ....[2]....
        /*004c*/ 	.word	0xffffffff


	//   ....[3]....
        /*0050*/ 	.word	0xffffffff


	//   ....[4]....
        /*0054*/ 	.word	0xffffffff


	//----- nvinfo : EIATTR_COOP_GROUP_INSTR_OFFSETS
	.align		4
.L_29:
        /*0058*/ 	.byte	0x04, 0x28
        /*005a*/ 	.short	(.L_31 - .L_30)


	//   ....[0]....
.L_30:
        /*005c*/ 	.word	0x00000060


	//   ....[1]....
        /*0060*/ 	.word	0x00000070


	//   ....[2]....
        /*0064*/ 	.word	0x00000130


	//   ....[3]....
        /*0068*/ 	.word	0x000002e0


	//   ....[4]....
        /*006c*/ 	.word	0x000011e0


	//----- nvinfo : EIATTR_REG_RECONFIG
	.align		4
.L_31:
        /*0070*/ 	.byte	0x01, 0x54
	.zero		2


	//----- nvinfo : EIATTR_SYSCALL_OFFSETS
	.align		4
        /*0074*/ 	.byte	0x04, 0x46
        /*0076*/ 	.short	(.L_33 - .L_32)


	//   ....[0]....
.L_32:
        /*0078*/ 	.word	0x000013d0


	//----- nvinfo : EIATTR_MBARRIER_INSTR_OFFSETS
	.align		4
.L_33:
        /*007c*/ 	.byte	0x04, 0x39
        /*007e*/ 	.short	(.L_35 - .L_34)


	//   ....[0]....
.L_34:
        /*0080*/ 	.word	0x00000230
        /*0084*/ 	.word	0x000000ff
        /*0088*/ 	.word	0x00000000
        /*008c*/ 	.short	0x0100
        /*008e*/ 	.byte	0x08
	.zero		1


	//   ....[1]....
        /*0090*/ 	.word	0x00000240
        /*0094*/ 	.word	0x000000ff
        /*0098*/ 	.word	0x00000028
        /*009c*/ 	.short	0x0100
        /*009e*/ 	.byte	0x08
	.zero		1


	//   ....[2]....
        /*00a0*/ 	.word	0x00000250
        /*00a4*/ 	.word	0x000000ff
        /*00a8*/ 	.word	0x00000008
        /*00ac*/ 	.short	0x0100
        /*00ae*/ 	.byte	0x08
	.zero		1


	//   ....[3]....
        /*00b0*/ 	.word	0x00000260
        /*00b4*/ 	.word	0x000000ff
        /*00b8*/ 	.word	0x00000030
        /*00bc*/ 	.short	0x0100
        /*00be*/ 	.byte	0x08
	.zero		1


	//   ....[4]....
        /*00c0*/ 	.word	0x00000270
        /*00c4*/ 	.word	0x000000ff
        /*00c8*/ 	.word	0x00000010
        /*00cc*/ 	.short	0x0100
        /*00ce*/ 	.byte	0x08
	.zero		1


	//   ....[5]....
        /*00d0*/ 	.word	0x00000280
        /*00d4*/ 	.word	0x000000ff
        /*00d8*/ 	.word	0x00000038
        /*00dc*/ 	.short	0x0100
        /*00de*/ 	.byte	0x08
	.zero		1


	//   ....[6]....
        /*00e0*/ 	.word	0x00000290
        /*00e4*/ 	.word	0x000000ff
        /*00e8*/ 	.word	0x00000018
        /*00ec*/ 	.short	0x0100
        /*00ee*/ 	.byte	0x08
	.zero		1


	//   ....[7]....
        /*00f0*/ 	.word	0x000002a0
        /*00f4*/ 	.word	0x000000ff
        /*00f8*/ 	.word	0x00000040
        /*00fc*/ 	.short	0x0100
        /*00fe*/ 	.byte	0x08
	.zero		1


	//   ....[8]....
        /*0100*/ 	.word	0x000002b0
        /*0104*/ 	.word	0x000000ff
        /*0108*/ 	.word	0x00000020
        /*010c*/ 	.short	0x0100
        /*010e*/ 	.byte	0x08
	.zero		1


	//   ....[9]....
        /*0110*/ 	.word	0x000002c0
        /*0114*/ 	.word	0x000000ff
        /*0118*/ 	.word	0x00000048
        /*011c*/ 	.short	0x0100
        /*011e*/ 	.byte	0x08
	.zero		1


	//   ....[10]....
        /*0120*/ 	.word	0x00000560
        /*0124*/ 	.word	0x000000ff
        /*0128*/ 	.word	0x00000060
        /*012c*/ 	.short	0x0100
        /*012e*/ 	.byte	0x08
	.zero		1


	//   ....[11]....
        /*0130*/ 	.word	0x000005e0
        /*0134*/ 	.word	0x000000ff
        /*0138*/ 	.word	0x00000068
        /*013c*/ 	.short	0x0100
        /*013e*/ 	.byte	0x08
	.zero		1


	//   ....[12]....
        /*0140*/ 	.word	0x00001450
        /*0144*/ 	.word	0x00000003
        /*0148*/ 	.word	0x00000000
        /*014c*/ 	.short	0x010a
        /*014e*/ 	.byte	0x3f
	.zero		1


	//   ....[13]....
        /*0150*/ 	.word	0x000014b0
        /*0154*/ 	.word	0x00000003
        /*0158*/ 	.word	0x00000000
        /*015c*/ 	.short	0x010a
        /*015e*/ 	.byte	0x3f
	.zero		1


	//   ....[14]....
        /*0160*/ 	.word	0x00001d60
        /*0164*/ 	.word	0x000000ff
        /*0168*/ 	.word	0x00000000
        /*016c*/ 	.short	0x010a
        /*016e*/ 	.byte	0x04
	.zero		1


	//   ....[15]....
        /*0170*/ 	.word	0x00001da0
        /*0174*/ 	.word	0x000000ff
        /*0178*/ 	.word	0x00000000
        /*017c*/ 	.short	0x010a
        /*017e*/ 	.byte	0x04
	.zero		1


	//   ....[16]....
        /*0180*/ 	.word	0x00002540
        /*0184*/ 	.word	0x000000ff
        /*0188*/ 	.word	0x00000000
        /*018c*/ 	.short	0x0101
        /*018e*/ 	.byte	0x0a
	.zero		1


	//   ....[17]....
        /*0190*/ 	.word	0x00002720
        /*0194*/ 	.word	0x000000ff
        /*0198*/ 	.word	0x00000000
        /*019c*/ 	.short	0x0101
        /*019e*/ 	.byte	0x06
	.zero		1


	//   ....[18]....
        /*01a0*/ 	.word	0x00005a50
        /*01a4*/ 	.word	0x0000000e
        /*01a8*/ 	.word	0x00000028
        /*01ac*/ 	.short	0x010a
        /*01ae*/ 	.byte	0x3f
	.zero		1


	//   ....[19]....
        /*01b0*/ 	.word	0x00006010
        /*01b4*/ 	.word	0x00000006
        /*01b8*/ 	.word	0x00000068
        /*01bc*/ 	.short	0x0101
        /*01be*/ 	.byte	0x3f
	.zero		1


	//   ....[20]....
        /*01c0*/ 	.word	0x00006730
        /*01c4*/ 	.word	0x00000007
        /*01c8*/ 	.word	0x00000000
        /*01cc*/ 	.short	0x010a
        /*01ce*/ 	.byte	0x3f
	.zero		1


	//   ....[21]....
        /*01d0*/ 	.word	0x000067b0
        /*01d4*/ 	.word	0x00000009
        /*01d8*/ 	.word	0x00000000
        /*01dc*/ 	.short	0x010a
        /*01de*/ 	.byte	0x3f
	.zero		1


	//   ....[22]....
        /*01e0*/ 	.word	0x00006840
        /*01e4*/ 	.word	0x00000006
        /*01e8*/ 	.word	0x00000000
        /*01ec*/ 	.short	0x010a
        /*01ee*/ 	.byte	0x3f
	.zero		1


	//   ....[23]....
        /*01f0*/ 	.word	0x000068d0
        /*01f4*/ 	.word	0x00000009
        /*01f8*/ 	.word	0x00000000
        /*01fc*/ 	.short	0x010a
        /*01fe*/ 	.byte	0x3f
	.zero		1


	//   ....[24]....
        /*0200*/ 	.word	0x00006960
        /*0204*/ 	.word	0x00000003
        /*0208*/ 	.word	0x00000000
        /*020c*/ 	.short	0x010a
        /*020e*/ 	.byte	0x3f
	.zero		1


	//   ....[25]....
        /*0210*/ 	.word	0x000069c0
        /*0214*/ 	.word	0x00000003
        /*0218*/ 	.word	0x00000000
        /*021c*/ 	.short	0x010a
        /*021e*/ 	.byte	0x3f
	.zero		1


	//   ....[26]....
        /*0220*/ 	.word	0x00006a20
        /*0224*/ 	.word	0x00000004
        /*0228*/ 	.word	0x00000000
        /*022c*/ 	.short	0x010a
        /*022e*/ 	.byte	0x3f
	.zero		1


	//   ....[27]....
        /*0230*/ 	.word	0x00006af0
        /*0234*/ 	.word	0x0000000e
        /*0238*/ 	.word	0x00000028
        /*023c*/ 	.short	0x010a
        /*023e*/ 	.byte	0x3f
	.zero		1


	//   ....[28]....
        /*0240*/ 	.word	0x00006bc0
        /*0244*/ 	.word	0x00000007
        /*0248*/ 	.word	0x00000000
        /*024c*/ 	.short	0x010a
        /*024e*/ 	.byte	0x3f
	.zero		1


	//   ....[29]....
        /*0250*/ 	.word	0x00006c10
        /*0254*/ 	.word	0x00000009
        /*0258*/ 	.word	0x00000000
        /*025c*/ 	.short	0x010a
        /*025e*/ 	.byte	0x3f
	.zero		1


	//   ....[30]....
        /*0260*/ 	.word	0x00006c60
        /*0264*/ 	.word	0x00000006
        /*0268*/ 	.word	0x00000000
        /*026c*/ 	.short	0x010a
        /*026e*/ 	.byte	0x3f
	.zero		1


	//   ....[31]....
        /*0270*/ 	.word	0x00006cb0
        /*0274*/ 	.word	0x00000009
        /*0278*/ 	.word	0x00000000
        /*027c*/ 	.short	0x010a
        /*027e*/ 	.byte	0x3f
	.zero		1


	//----- nvinfo : EIATTR_NUM_MBARRIERS
	.align		4
.L_35:
        /*0280*/ 	.byte	0x03, 0x38
        /*0282*/ 	.short	0x000c


	//----- nvinfo : EIATTR_EXIT_INSTR_OFFSETS
	.align		4
        /*0284*/ 	.byte	0x04, 0x1c
        /*0286*/ 	.short	(.L_37 - .L_36)


	//   ....[0]....
.L_36:
        /*0288*/ 	.word	0x00000680


	//   ....[1]....
        /*028c*/ 	.word	0x00000f40


	//   ....[2]....
        /*0290*/ 	.word	0x00005130


	//   ....[3]....
        /*0294*/ 	.word	0x00005760


	//   ....[4]....
        /*0298*/ 	.word	0x000069b0


	//----- nvinfo : EIATTR_MAX_THREADS
	.align		4
.L_37:
        /*029c*/ 	.byte	0x04, 0x05
        /*029e*/ 	.short	(.L_39 - .L_38)
.L_38:
        /*02a0*/ 	.word	0x00000180
        /*02a4*/ 	.word	0x00000001
        /*02a8*/ 	.word	0x00000001


	//----- nvinfo : EIATTR_CRS_STACK_SIZE
	.align		4
.L_39:
        /*02ac*/ 	.byte	0x04, 0x1e
        /*02ae*/ 	.short	(.L_41 - .L_40)
.L_40:
        /*02b0*/ 	.word	0x00000000


	//----- nvinfo : EIATTR_CBANK_PARAM_SIZE
	.align		4
.L_41:
        /*02b4*/ 	.byte	0x03, 0x19
        /*02b6*/ 	.short	0x0470


	//----- nvinfo : EIATTR_PARAM_CBANK
	.align		4
        /*02b8*/ 	.byte	0x04, 0x0a
        /*02ba*/ 	.short	(.L_43 - .L_42)
	.align		4
.L_42:
        /*02bc*/ 	.word	index@(.nv.constant0._ZN7cutlass13device_kernelINS_4gemm6kernel13GemmUniversalIN4cute5tupleIJiiiiEEENS1_10collective13CollectiveMmaINS1_34MainloopSm90TmaGmmaWarpSpecializedILi5ENS5_IJNS4_1CILi1EEESB_SB_EEENS1_35KernelTmaWarpSpecializedCooperativeEEENS5_IJNSA_ILi128EEENSA_ILi64EEESF_EEENS_10tfloat32_tENS5_IJlSB_lEEESI_SJ_NS4_8TiledMMAINS4_8MMA_AtomIJNS4_4SM904GMMA29MMA_64x64x8_F32TF32TF32_SS_TNILNSN_7ScaleInE1ELSP_1EEEEEENS4_6LayoutINS5_IJNSA_ILi2EEESB_SB_EEENS5_IJSB_NSA_ILi0EEESV_EEEEENS5_IJNS4_10UnderscoreESY_SY_EEEEENS4_13SM90_TMA_LOADENS4_14ComposedLayoutINS4_7SwizzleILi3ELi4ELi3EEENS4_18smem_ptr_flag_bitsILi32EEENSS_INS5_IJNSA_ILi8EEENSA_ILi32EEEEEENS5_IJS18_SB_EEEEEEEvNS4_8identityES11_S1C_vS1D_EENS_8epilogue10collective6detail29Sm90TmaWarpSpecializedAdapterINS1G_15DefaultEpilogueISI_SJ_SJ_NS1F_6thread17LinearCombinationISI_Li1EffLNS1K_9ScaleType4KindE0ELNS_15FloatRoundStyleE2ESI_EENS1_15EpilogueDefaultEEEEEvvEEEEvNT_6ParamsE)
        /*02c0*/ 	.short	0x0210
        /*02c2*/ 	.short	0x0470


	//----- nvinfo : EIATTR_SW_WAR
	.align		4
.L_43:
        /*02c4*/ 	.byte	0x04, 0x36
        /*02c6*/ 	.short	(.L_45 - .L_44)
.L_44:
        /*02c8*/ 	.word	0x00000008
.L_45:


//--------------------- .nv.callgraph             --------------------------
	.section	.nv.callgraph,"",@"SHT_CUDA_CALLGRAPH"
	.align	4
	.sectionentsize	8
	.align		4
        /*0000*/ 	.word	0x00000000
	.align		4
        /*0004*/ 	.word	0xffffffff
	.align		4
        /*0008*/ 	.word	index@(_ZN7cutlass13device_kernelINS_4gemm6kernel13GemmUniversalIN4cute5tupleIJiiiiEEENS1_10collective13CollectiveMmaINS1_34MainloopSm90TmaGmmaWarpSpecializedILi5ENS5_IJNS4_1CILi1EEESB_SB_EEENS1_35KernelTmaWarpSpecializedCooperativeEEENS5_IJNSA_ILi128EEENSA_ILi64EEESF_EEENS_10tfloat32_tENS5_IJlSB_lEEESI_SJ_NS4_8TiledMMAINS4_8MMA_AtomIJNS4_4SM904GMMA29MMA_64x64x8_F32TF32TF32_SS_TNILNSN_7ScaleInE1ELSP_1EEEEEENS4_6LayoutINS5_IJNSA_ILi2EEESB_SB_EEENS5_IJSB_NSA_ILi0EEESV_EEEEENS5_IJNS4_10UnderscoreESY_SY_EEEEENS4_13SM90_TMA_LOADENS4_14ComposedLayoutINS4_7SwizzleILi3ELi4ELi3EEENS4_18smem_ptr_flag_bitsILi32EEENSS_INS5_IJNSA_ILi8EEENSA_ILi32EEEEEENS5_IJS18_SB_EEEEEEEvNS4_8identityES11_S1C_vS1D_EENS_8epilogue10collective6detail29Sm90TmaWarpSpecializedAdapterINS1G_15DefaultEpilogueISI_SJ_SJ_NS1F_6thread17LinearCombinationISI_Li1EffLNS1K_9ScaleType4KindE0ELNS_15FloatRoundStyleE2ESI_EENS1_15EpilogueDefaultEEEEEvvEEEEvNT_6ParamsE)
	.align		4
        /*000c*/ 	.word	index@(__assertfail)
	.align		4
        /*0010*/ 	.word	0x00000000
	.align		4
        /*0014*/ 	.word	0xfffffffe
	.align		4
        /*0018*/ 	.word	0x00000000
	.align		4
        /*001c*/ 	.word	0xfffffffd
	.align		4
        /*0020*/ 	.word	0x00000000
	.align		4
        /*0024*/ 	.word	0xfffffffc


//--------------------- .nv.constant4             --------------------------
	.section	.nv.constant4,"a",@progbits
	.align	8
	.align		8
.nv.constant4:
        /*0000*/ 	.dword	__assertfail
	.align		8
        /*0008*/ 	.dword	__unnamed_1
	.align		8
        /*0010*/ 	.dword	_ZN39_INTERNAL_cecea7e6_4_k_cu_168deedc_64024cuda3std3__45__cpo5beginE
	.align		8
        /*0018*/ 	.dword	_ZN39_INTERNAL_cecea7e6_4_k_cu_168deedc_64024cuda3std3__45__cpo3endE
	.align		8
        /*0020*/ 	.dword	_ZN39_INTERNAL_cecea7e6_4_k_cu_168deedc_64024cuda3std3__45__cpo6cbeginE
	.align		8
        /*0028*/ 	.dword	_ZN39_INTERNAL_cecea7e6_4_k_cu_168deedc_64024cuda3std3__45__cpo4cendE
	.align		8
        /*0030*/ 	.dword	_ZN39_INTERNAL_cecea7e6_4_k_cu_168deedc_64024cuda3std3__441_GLOBAL__N__cecea7e6_4_k_cu_168deedc_64026ignoreE
	.align		8
        /*0038*/ 	.dword	_ZN39_INTERNAL_cecea7e6_4_k_cu_168deedc_64024cuda3std3__419piecewise_constructE
	.align		8
        /*0040*/ 	.dword	_ZN39_INTERNAL_cecea7e6_4_k_cu_168deedc_64024cuda3std3__48in_placeE
	.align		8
        /*0048*/ 	.dword	_ZN39_INTERNAL_cecea7e6_4_k_cu_168deedc_64024cuda3std6ranges3__45__cpo4swapE
	.align		8
        /*0050*/ 	.dword	_ZN39_INTERNAL_cecea7e6_4_k_cu_168deedc_64024cuda3std6ranges3__45__cpo9iter_moveE
	.align		8
        /*0058*/ 	.dword	_ZN39_INTERNAL_cecea7e6_4_k_cu_168deedc_64024cute7productE
	.align		8
        /*0060*/ 	.dword	_ZN39_INTERNAL_cecea7e6_4_k_cu_168deedc_64024cute1_E
	.align		8
        /*0068*/ 	.dword	$str$22
	.align		8
        /*0070*/ 	.dword	$str$23


//--------------------- .text._ZN7cutlass13device_kernelINS_4gemm6kernel13GemmUniversalIN4cute5tupleIJiiiiEEENS1_10collective13CollectiveMmaINS1_34MainloopSm90TmaGmmaWarpSpecializedILi5ENS5_IJNS4_1CILi1EEESB_SB_EEENS1_35KernelTmaWarpSpecializedCooperativeEEENS5_IJNSA_ILi128EEENSA_ILi64EEESF_EEENS_10tfloat32_tENS5_IJlSB_lEEESI_SJ_NS4_8TiledMMAINS4_8MMA_AtomIJNS4_4SM904GMMA29MMA_64x64x8_F32TF32TF32_SS_TNILNSN_7ScaleInE1ELSP_1EEEEEENS4_6LayoutINS5_IJNSA_ILi2EEESB_SB_EEENS5_IJSB_NSA_ILi0EEESV_EEEEENS5_IJNS4_10UnderscoreESY_SY_EEEEENS4_13SM90_TMA_LOADENS4_14ComposedLayoutINS4_7SwizzleILi3ELi4ELi3EEENS4_18smem_ptr_flag_bitsILi32EEENSS_INS5_IJNSA_ILi8EEENSA_ILi32EEEEEENS5_IJS18_SB_EEEEEEEvNS4_8identityES11_S1C_vS1D_EENS_8epilogue10collective6detail29Sm90TmaWarpSpecializedAdapterINS1G_15DefaultEpilogueISI_SJ_SJ_NS1F_6thread17LinearCombinationISI_Li1EffLNS1K_9ScaleType4KindE0ELNS_15FloatRoundStyleE2ESI_EENS1_15EpilogueDefaultEEEEEvvEEEEvNT_6ParamsE --------------------------
	.section	.text._ZN7cutlass13device_kernelINS_4gemm6kernel13GemmUniversalIN4cute5tupleIJiiiiEEENS1_10collective13CollectiveMmaINS1_34MainloopSm90TmaGmmaWarpSpecializedILi5ENS5_IJNS4_1CILi1EEESB_SB_EEENS1_35KernelTmaWarpSpecializedCooperativeEEENS5_IJNSA_ILi128EEENSA_ILi64EEESF_EEENS_10tfloat32_tENS5_IJlSB_lEEESI_SJ_NS4_8TiledMMAINS4_8MMA_AtomIJNS4_4SM904GMMA29MMA_64x64x8_F32TF32TF32_SS_TNILNSN_7ScaleInE1ELSP_1EEEEEENS4_6LayoutINS5_IJNSA_ILi2EEESB_SB_EEENS5_IJSB_NSA_ILi0EEESV_EEEEENS5_IJNS4_10UnderscoreESY_SY_EEEEENS4_13SM90_TMA_LOADENS4_14ComposedLayoutINS4_7SwizzleILi3ELi4ELi3EEENS4_18smem_ptr_flag_bitsILi32EEENSS_INS5_IJNSA_ILi8EEENSA_ILi32EEEEEENS5_IJS18_SB_EEEEEEEvNS4_8identityES11_S1C_vS1D_EENS_8epilogue10collective6detail29Sm90TmaWarpSpecializedAdapterINS1G_15DefaultEpilogueISI_SJ_SJ_NS1F_6thread17LinearCombinationISI_Li1EffLNS1K_9ScaleType4KindE0ELNS_15FloatRoundStyleE2ESI_EENS1_15EpilogueDefaultEEEEEvvEEEEvNT_6ParamsE,"ax",@progbits
	.align	128
.text._ZN7cutlass13device_kernelINS_4gemm6kernel13GemmUniversalIN4cute5tupleIJiiiiEEENS1_10collective13CollectiveMmaINS1_34MainloopSm90TmaGmmaWarpSpecializedILi5ENS5_IJNS4_1CILi1EEESB_SB_EEENS1_35KernelTmaWarpSpecializedCooperativeEEENS5_IJNSA_ILi128EEENSA_ILi64EEESF_EEENS_10tfloat32_tENS5_IJlSB_lEEESI_SJ_NS4_8TiledMMAINS4_8MMA_AtomIJNS4_4SM904GMMA29MMA_64x64x8_F32TF32TF32_SS_TNILNSN_7ScaleInE1ELSP_1EEEEEENS4_6LayoutINS5_IJNSA_ILi2EEESB_SB_EEENS5_IJSB_NSA_ILi0EEESV_EEEEENS5_IJNS4_10UnderscoreESY_SY_EEEEENS4_13SM90_TMA_LOADENS4_14ComposedLayoutINS4_7SwizzleILi3ELi4ELi3EEENS4_18smem_ptr_flag_bitsILi32EEENSS_INS5_IJNSA_ILi8EEENSA_ILi32EEEEEENS5_IJS18_SB_EEEEEEEvNS4_8identityES11_S1C_vS1D_EENS_8epilogue10collective6detail29Sm90TmaWarpSpecializedAdapterINS1G_15DefaultEpilogueISI_SJ_SJ_NS1F_6thread17LinearCombinationISI_Li1EffLNS1K_9ScaleType4KindE0ELNS_15FloatRoundStyleE2ESI_EENS1_15EpilogueDefaultEEEEEvvEEEEvNT_6ParamsE:
        .type           _ZN7cutlass13device_kernelINS_4gemm6kernel13GemmUniversalIN4cute5tupleIJiiiiEEENS1_10collective13CollectiveMmaINS1_34MainloopSm90TmaGmmaWarpSpecializedILi5ENS5_IJNS4_1CILi1EEESB_SB_EEENS1_35KernelTmaWarpSpecializedCooperativeEEENS5_IJNSA_ILi128EEENSA_ILi64EEESF_EEENS_10tfloat32_tENS5_IJlSB_lEEESI_SJ_NS4_8TiledMMAINS4_8MMA_AtomIJNS4_4SM904GMMA29MMA_64x64x8_F32TF32TF32_SS_TNILNSN_7ScaleInE1ELSP_1EEEEEENS4_6LayoutINS5_IJNSA_ILi2EEESB_SB_EEENS5_IJSB_NSA_ILi0EEESV_EEEEENS5_IJNS4_10UnderscoreESY_SY_EEEEENS4_13SM90_TMA_LOADENS4_14ComposedLayoutINS4_7SwizzleILi3ELi4ELi3EEENS4_18smem_ptr_flag_bitsILi32EEENSS_INS5_IJNSA_ILi8EEENSA_ILi32EEEEEENS5_IJS18_SB_EEEEEEEvNS4_8identityES11_S1C_vS1D_EENS_8epilogue10collective6detail29Sm90TmaWarpSpecializedAdapterINS1G_15DefaultEpilogueISI_SJ_SJ_NS1F_6thread17LinearCombinationISI_Li1EffLNS1K_9ScaleType4KindE0ELNS_15FloatRoundStyleE2ESI_EENS1_15EpilogueDefaultEEEEEvvEEEEvNT_6ParamsE,@function
        .size           _ZN7cutlass13device_kernelINS_4gemm6kernel13GemmUniversalIN4cute5tupleIJiiiiEEENS1_10collective13CollectiveMmaINS1_34MainloopSm90TmaGmmaWarpSpecializedILi5ENS5_IJNS4_1CILi1EEESB_SB_EEENS1_35KernelTmaWarpSpecializedCooperativeEEENS5_IJNSA_ILi128EEENSA_ILi64EEESF_EEENS_10tfloat32_tENS5_IJlSB_lEEESI_SJ_NS4_8TiledMMAINS4_8MMA_AtomIJNS4_4SM904GMMA29MMA_64x64x8_F32TF32TF32_SS_TNILNSN_7ScaleInE1ELSP_1EEEEEENS4_6LayoutINS5_IJNSA_ILi2EEESB_SB_EEENS5_IJSB_NSA_ILi0EEESV_EEEEENS5_IJNS4_10UnderscoreESY_SY_EEEEENS4_13SM90_TMA_LOADENS4_14ComposedLayoutINS4_7SwizzleILi3ELi4ELi3EEENS4_18smem_ptr_flag_bitsILi32EEENSS_INS5_IJNSA_ILi8EEENSA_ILi32EEEEEENS5_IJS18_SB_EEEEEEEvNS4_8identityES11_S1C_vS1D_EENS_8epilogue10collective6detail29Sm90TmaWarpSpecializedAdapterINS1G_15DefaultEpilogueISI_SJ_SJ_NS1F_6thread17LinearCombinationISI_Li1EffLNS1K_9ScaleType4KindE0ELNS_15FloatRoundStyleE2ESI_EENS1_15EpilogueDefaultEEEEEvvEEEEvNT_6ParamsE,(.L_x_132 - _ZN7cutlass13device_kernelINS_4gemm6kernel13GemmUniversalIN4cute5tupleIJiiiiEEENS1_10collective13CollectiveMmaINS1_34MainloopSm90TmaGmmaWarpSpecializedILi5ENS5_IJNS4_1CILi1EEESB_SB_EEENS1_35KernelTmaWarpSpecializedCooperativeEEENS5_IJNSA_ILi128EEENSA_ILi64EEESF_EEENS_10tfloat32_tENS5_IJlSB_lEEESI_SJ_NS4_8TiledMMAINS4_8MMA_AtomIJNS4_4SM904GMMA29MMA_64x64x8_F32TF32TF32_SS_TNILNSN_7ScaleInE1ELSP_1EEEEEENS4_6LayoutINS5_IJNSA_ILi2EEESB_SB_EEENS5_IJSB_NSA_ILi0EEESV_EEEEENS5_IJNS4_10UnderscoreESY_SY_EEEEENS4_13SM90_TMA_LOADENS4_14ComposedLayoutINS4_7SwizzleILi3ELi4ELi3EEENS4_18smem_ptr_flag_bitsILi32EEENSS_INS5_IJNSA_ILi8EEENSA_ILi32EEEEEENS5_IJS18_SB_EEEEEEEvNS4_8identityES11_S1C_vS1D_EENS_8epilogue10collective6detail29Sm90TmaWarpSpecializedAdapterINS1G_15DefaultEpilogueISI_SJ_SJ_NS1F_6thread17LinearCombinationISI_Li1EffLNS1K_9ScaleType4KindE0ELNS_15FloatRoundStyleE2ESI_EENS1_15EpilogueDefaultEEEEEvvEEEEvNT_6ParamsE)
        .other          _ZN7cutlass13device_kernelINS_4gemm6kernel13GemmUniversalIN4cute5tupleIJiiiiEEENS1_10collective13CollectiveMmaINS1_34MainloopSm90TmaGmmaWarpSpecializedILi5ENS5_IJNS4_1CILi1EEESB_SB_EEENS1_35KernelTmaWarpSpecializedCooperativeEEENS5_IJNSA_ILi128EEENSA_ILi64EEESF_EEENS_10tfloat32_tENS5_IJlSB_lEEESI_SJ_NS4_8TiledMMAINS4_8MMA_AtomIJNS4_4SM904GMMA29MMA_64x64x8_F32TF32TF32_SS_TNILNSN_7ScaleInE1ELSP_1EEEEEENS4_6LayoutINS5_IJNSA_ILi2EEESB_SB_EEENS5_IJSB_NSA_ILi0EEESV_EEEEENS5_IJNS4_10UnderscoreESY_SY_EEEEENS4_13SM90_TMA_LOADENS4_14ComposedLayoutINS4_7SwizzleILi3ELi4ELi3EEENS4_18smem_ptr_flag_bitsILi32EEENSS_INS5_IJNSA_ILi8EEENSA_ILi32EEEEEENS5_IJS18_SB_EEEEEEEvNS4_8identityES11_S1C_vS1D_EENS_8epilogue10collective6detail29Sm90TmaWarpSpecializedAdapterINS1G_15DefaultEpilogueISI_SJ_SJ_NS1F_6thread17LinearCombinationISI_Li1EffLNS1K_9ScaleType4KindE0ELNS_15FloatRoundStyleE2ESI_EENS1_15EpilogueDefaultEEEEEvvEEEEvNT_6ParamsE,@"STO_CUDA_ENTRY STV_DEFAULT"
_ZN7cutlass13device_kernelINS_4gemm6kernel13GemmUniversalIN4cute5tupleIJiiiiEEENS1_10collective13CollectiveMmaINS1_34MainloopSm90TmaGmmaWarpSpecializedILi5ENS5_IJNS4_1CILi1EEESB_SB_EEENS1_35KernelTmaWarpSpecializedCooperativeEEENS5_IJNSA_ILi128EEENSA_ILi64EEESF_EEENS_10tfloat32_tENS5_IJlSB_lEEESI_SJ_NS4_8TiledMMAINS4_8MMA_AtomIJNS4_4SM904GMMA29MMA_64x64x8_F32TF32TF32_SS_TNILNSN_7ScaleInE1ELSP_1EEEEEENS4_6LayoutINS5_IJNSA_ILi2EEESB_SB_EEENS5_IJSB_NSA_ILi0EEESV_EEEEENS5_IJNS4_10UnderscoreESY_SY_EEEEENS4_13SM90_TMA_LOADENS4_14ComposedLayoutINS4_7SwizzleILi3ELi4ELi3EEENS4_18smem_ptr_flag_bitsILi32EEENSS_INS5_IJNSA_ILi8EEENSA_ILi32EEEEEENS5_IJS18_SB_EEEEEEEvNS4_8identityES11_S1C_vS1D_EENS_8epilogue10collective6detail29Sm90TmaWarpSpecializedAdapterINS1G_15DefaultEpilogueISI_SJ_SJ_NS1F_6thread17LinearCombinationISI_Li1EffLNS1K_9ScaleType4KindE0ELNS_15FloatRoundStyleE2ESI_EENS1_15EpilogueDefaultEEEEEvvEEEEvNT_6ParamsE:
[----:B------:R-:W0:Y:S01]  /*0000*/  LDC R1, c[0x0][0x28] ;  /* 0x00000a00ff017b82 */ /* 0x000e220000000800 */
[----:B------:R-:W1:Y:S01]  /*0010*/  S2R R3, SR_TID.X ;  /* 0x0000000000037919 */ /* 0x000e620000002100 */
[----:B------:R-:W-:Y:S01]  /*0020*/  ELECT P0, URZ, PT ;  /* 0x00000000003f782f */ /* 0x000fe20003800000 */
[----:B------:R-:W-:Y:S01]  /*0030*/  BSSY B0, `(.L_x_0) ;  /* 0x000000f000007945 */ /* 0x000fe20003800000 */
[--C-:B-1----:R-:W-:Y:S02]  /*0040*/  SHF.R.U32.HI R0, RZ, 0x5, R3.reuse ;  /* 0x00000005ff007819 */ /* 0x102fe40000011603 */
[----:B------:R-:W-:-:S03]  /*0050*/  SHF.R.U32.HI R14, RZ, 0x7, R3 ;  /* 0x00000007ff0e7819 */ /* 0x000fc60000011603 */
[----:B------:R-:W1:Y:S04]  /*0060*/  SHFL.IDX PT, R4, R0, RZ, 0x1f ;  /* 0x00001fff00047589 */ /* 0x000e6800000e0000 */
[----:B------:R2:W3:Y:S01]  /*0070*/  SHFL.IDX PT, R10, R14, RZ, 0x1f ;  /* 0x00001fff0e0a7589 */ /* 0x0004e200000e0000 */
[----:B-1----:R-:W-:-:S13]  /*0080*/  ISETP.NE.OR P0, PT, R4, RZ, !P0 ;  /* 0x000000ff0400720c */ /* 0x002fda0004705670 */
[----:B0-23--:R-:W-:Y:S05]  /*0090*/  @P0 BRA `(.L_x_1) ;  /* 0x0000000000200947 */ /* 0x00dfea0003800000 */
[----:B------:R-:W-:Y:S02]  /*00a0*/  ULDC.64 UR4, c[0x0][0x198] ;  /* 0x0000660000047ab9 */ /* 0x000fe40000000a00 */
[----:B------:R-:W-:Y:S02]  /*00b0*/  UIADD3 UR6, UP0, UR4, 0xf0, URZ ;  /* 0x000000f004067890 */ /* 0x000fe4000ff1e03f */
[----:B------:R-:W-:Y:S02]  /*00c0*/  UIADD3 UR4, UP1, UR4, 0x1f0, URZ ;  /* 0x000001f004047890 */ /* 0x000fe4000ff3e03f */
[----:B------:R-:W-:Y:S02]  /*00d0*/  UIADD3.X UR7, URZ, UR5, URZ, UP0, !UPT ;  /* 0x000000053f077290 */ /* 0x000fe400087fe43f */
[----:B------:R-:W-:-:S07]  /*00e0*/  UIADD3.X UR5, URZ, UR5, URZ, UP1, !UPT ;  /* 0x000000053f057290 */ /* 0x000fce0008ffe43f */
[----:B------:R0:W-:Y:S02]  /*00f0*/  UTMACCTL.PF [UR6] ;  /* 0x00000000060079b9 */ /* 0x0001e40008040000 */
[----:B------:R0:W-:Y:S02]  /*0100*/  UTMACCTL.PF [UR4] ;  /* 0x00000000040079b9 */ /* 0x0001e40008040000 */
[----:B0-----:R-:W-:Y:S01]  /*0110*/  NOP ;  /* 0x0000000000007918 */ /* 0x001fe20000000000 */
.L_x_1:
[----:B------:R-:W-:Y:S05]  /*0120*/  BSYNC B0 ;  /* 0x0000000000007941 */ /* 0x000fea0003800000 */
.L_x_0:
[----:B------:R-:W0:Y:S02]  /*0130*/  SHFL.IDX PT, R2, R0, RZ, 0x1f ;  /* 0x00001fff00027589 */ /* 0x000e2400000e0000 */
[----:B0-----:R-:W-:-:S13]  /*0140*/  ISETP.NE.AND P0, PT, R2, RZ, PT ;  /* 0x000000ff0200720c */ /* 0x001fda0003f05270 */
[----:B------:R-:W-:Y:S05]  /*0150*/  @P0 BRA `(.L_x_2) ;  /* 0x0000000000600947 */ /* 0x000fea0003800000 */
[----:B------:R-:W0:Y:S01]  /*0160*/  S2UR UR8, SR_CgaCtaId ;  /* 0x00000000000879c3 */ /* 0x000e220000008800 */
[----:B------:R-:W-:Y:S01]  /*0170*/  UMOV UR4, 0x400 ;  /* 0x0000040000047882 */ /* 0x000fe20000000000 */
[----:B------:R-:W-:Y:S01]  /*0180*/  UMOV UR5, 0x1 ;  /* 0x0000000100057882 */ /* 0x000fe20000000000 */
[----:B------:R-:W-:Y:S01]  /*0190*/  UMOV UR6, 0x100 ;  /* 0x0000010000067882 */ /* 0x000fe20000000000 */
[----:B------:R-:W-:Y:S01]  /*01a0*/  ELECT P0, URZ, PT ;  /* 0x00000000003f782f */ /* 0x000fe20003800000 */
[----:B------:R-:W-:-:S04]  /*01b0*/  UIADD3 UR6, -UR6, 0x100000, URZ ;  /* 0x0010000006067890 */ /* 0x000fc8000fffe13f */
[----:B------:R-:W-:Y:S02]  /*01c0*/  USHF.L.U32 UR7, UR6, 0xb, URZ ;  /* 0x0000000b06077899 */ /* 0x000fe4000800063f */
[----:B------:R-:W-:Y:S02]  /*01d0*/  USHF.L.U32 UR6, UR6, 0x1, URZ ;  /* 0x0000000106067899 */ /* 0x000fe4000800063f */
[----:B0-----:R-:W-:Y:S02]  /*01e0*/  ULEA UR8, UR8, UR4, 0x18 ;  /* 0x0000000408087291 */ /* 0x001fe4000f8ec03f */
[----:B------:R-:W-:-:S04]  /*01f0*/  UIADD3 UR4, -UR5, 0x100000, URZ ;  /* 0x0010000005047890 */ /* 0x000fc8000fffe13f */
[----:B------:R-:W-:Y:S02]  /*0200*/  USHF.L.U32 UR5, UR4, 0xb, URZ ;  /* 0x0000000b04057899 */ /* 0x000fe4000800063f */
[----:B------:R-:W-:Y:S01]  /*0210*/  USHF.L.U32 UR4, UR4, 0x1, URZ ;  /* 0x0000000104047899 */ /* 0x000fe2000800063f */
[----:B------:R-:W0:Y:S11]  /*0220*/  FENCE.VIEW.ASYNC.S ;  /* 0x00000000000073c6 */ /* 0x000e360000000000 */
[----:B0-----:R0:W1:Y:S01]  /*0230*/  SYNCS.EXCH.64 URZ, [UR8], UR4 ;  /* 0x00000004083f75b2 */ /* 0x0010620008000100 */
[----:B------:R0:W2:Y:S01]  /*0240*/  SYNCS.EXCH.64 URZ, [UR8+0x28], UR6 ;  /* 0x00002806083f75b2 */ /* 0x0000a20008000100 */
[----:B------:R0:W3:Y:S01]  /*0250*/  SYNCS.EXCH.64 URZ, [UR8+0x8], UR4 ;  /* 0x00000804083f75b2 */ /* 0x0000e20008000100 */
[----:B------:R0:W4:Y:S01]  /*0260*/  SYNCS.EXCH.64 URZ, [UR8+0x30], UR6 ;  /* 0x00003006083f75b2 */ /* 0x0001220008000100 */
[----:B------:R0:W0:Y:S01]  /*0270*/  SYNCS.EXCH.64 URZ, [UR8+0x10], UR4 ;  /* 0x00001004083f75b2 */ /* 0x0000220008000100 */
[----:B------:R0:W0:Y:S01]  /*0280*/  SYNCS.EXCH.64 URZ, [UR8+0x38], UR6 ;  /* 0x00003806083f75b2 */ /* 0x0000220008000100 */
[----:B------:R0:W0:Y:S01]  /*0290*/  SYNCS.EXCH.64 URZ, [UR8+0x18], UR4 ;  /* 0x00001804083f75b2 */ /* 0x0000220008000100 */
[----:B------:R0:W0:Y:S01]  /*02a0*/  SYNCS.EXCH.64 URZ, [UR8+0x40], UR6 ;  /* 0x00004006083f75b2 */ /* 0x0000220008000100 */
[----:B------:R0:W0:Y:S01]  /*02b0*/  SYNCS.EXCH.64 URZ, [UR8+0x20], UR4 ;  /* 0x00002004083f75b2 */ /* 0x0000220008000100 */
[----:B------:R0:W0:Y:S01]  /*02c0*/  SYNCS.EXCH.64 URZ, [UR8+0x48], UR6 ;  /* 0x00004806083f75b2 */ /* 0x0000220008000100 */
[----:B------:R-:W-:Y:S01]  /*02d0*/  NOP ;  /* 0x0000000000007918 */ /* 0x000fe20000000000 */
.L_x_2:
[----:B------:R-:W5:Y:S01]  /*02e0*/  SHFL.IDX PT, R0, R0, RZ, 0x1f ;  /* 0x00001fff00007589 */ /* 0x000f6200000e0000 */
[----:B------:R-:W-:Y:S01]  /*02f0*/  ELECT P0, URZ, PT ;  /* 0x00000000003f782f */ /* 0x000fe20003800000 */
[----:B------:R-:W1:Y:S01]  /*0300*/  LDC R2, c[0x0][0x65c] ;  /* 0x00019700ff027b82 */ /* 0x000e620000000800 */
[----:B------:R-:W-:Y:S01]  /*0310*/  SHF.R.S32.HI R7, RZ, 0x1f, R4 ;  /* 0x0000001fff077819 */ /* 0x000fe20000011404 */
[----:B------:R-:W2:Y:S01]  /*0320*/  S2R R5, SR_CTAID.Y ;  /* 0x0000000000057919 */ /* 0x000ea20000002600 */
[----:B0-----:R-:W-:Y:S01]  /*0330*/  UMOV UR4, 0x20 ;  /* 0x0000002000047882 */ /* 0x001fe20000000000 */
[----:B------:R-:W-:Y:S01]  /*0340*/  NOP ;  /* 0x0000000000007918 */ /* 0x000fe20000000000 */
[----:B------:R-:W-:Y:S01]  /*0350*/  LEA.HI R7, R7, R4, RZ, 0x2 ;  /* 0x0000000407077211 */ /* 0x000fe200078f10ff */
[----:B------:R-:W0:Y:S01]  /*0360*/  S2R R6, SR_CTAID.X ;  /* 0x0000000000067919 */ /* 0x000e220000002500 */
[----:B------:R-:W-:Y:S01]  /*0370*/  ISETP.NE.AND P2, PT, R10, RZ, PT ;  /* 0x000000ff0a00720c */ /* 0x000fe20003f45270 */
[----:B------:R-:W-:Y:S01]  /*0380*/  NOP ;  /* 0x0000000000007918 */ /* 0x000fe20000000000 */
[----:B------:R-:W-:-:S02]  /*0390*/  LOP3.LUT R7, R7, 0xfffffffc, RZ, 0xc0, !PT ;  /* 0xfffffffc07077812 */ /* 0x000fc400078ec0ff */
[----:B-----5:R-:W-:Y:S02]  /*03a0*/  ISETP.NE.OR P0, PT, R0, RZ, !P0 ;  /* 0x000000ff0000720c */ /* 0x020fe40004705670 */
[----:B-1----:R-:W-:-:S04]  /*03b0*/  ISETP.NE.AND P3, PT, R2, 0x1, PT ;  /* 0x000000010200780c */ /* 0x002fc80003f65270 */
[----:B------:R-:W-:Y:S01]  /*03c0*/  P2R R0, PR, RZ, 0x8 ;  /* 0x00000008ff007803 */ /* 0x000fe20000000000 */
[----:B------:R-:W-:Y:S01]  /*03d0*/  IMAD.IADD R0, R4, 0x1, -R7 ;  /* 0x0000000104007824 */ /* 0x000fe200078e0a07 */
[----:B------:R-:W-:Y:S01]  /*03e0*/  LOP3.LUT R4, R3, 0x7f, RZ, 0xc0, !PT ;  /* 0x0000007f03047812 */ /* 0x000fe200078ec0ff */
[----:B------:R-:W-:-:S03]  /*03f0*/  IMAD.MOV.U32 R7, RZ, RZ, RZ ;  /* 0x000000ffff077224 */ /* 0x000fc600078e00ff */
[----:B------:R-:W-:Y:S01]  /*0400*/  ISETP.NE.AND P1, PT, R0, 0x3, PT ;  /* 0x000000030000780c */ /* 0x000fe20003f25270 */
[----:B------:R-:W-:Y:S01]  /*0410*/  VOTEU.ALL UP0, P0 ;  /* 0x00000000003f7886 */ /* 0x000fe20000000000 */
[----:B------:R-:W-:Y:S01]  /*0420*/  VOTEU.ALL UP1, P0 ;  /* 0x00000000003f7886 */ /* 0x000fe20000020000 */
[----:B------:R-:W0:Y:S01]  /*0430*/  @P3 LDC R17, c[0x0][0x10] ;  /* 0x00000400ff113b82 */ /* 0x000e220000000800 */
[----:B--2---:R-:W-:Y:S02]  /*0440*/  @P3 IMAD.MOV.U32 R8, RZ, RZ, R5 ;  /* 0x000000ffff083224 */ /* 0x004fe400078e0005 */
[----:B------:R-:W-:Y:S01]  /*0450*/  @!UP0 UMOV UR6, 0x400 ;  /* 0x0000040000068882 */ /* 0x000fe20000000000 */
[----:B------:R-:W-:-:S04]  /*0460*/  @!UP0 UIADD3 UR4, -UR4, 0x100000, URZ ;  /* 0x0010000004048890 */ /* 0x000fc8000fffe13f */
[----:B------:R-:W-:Y:S02]  /*0470*/  @!UP0 USHF.L.U32 UR5, UR4, 0xb, URZ ;  /* 0x0000000b04058899 */ /* 0x000fe4000800063f */
[----:B------:R-:W-:Y:S01]  /*0480*/  @!UP0 USHF.L.U32 UR4, UR4, 0x1, URZ ;  /* 0x0000000104048899 */ /* 0x000fe2000800063f */
[----:B------:R-:W-:Y:S01]  /*0490*/  @P3 IMAD.MOV.U32 R9, RZ, RZ, RZ ;  /* 0x000000ffff093224 */ /* 0x000fe200078e00ff */
[----:B------:R-:W1:Y:S08]  /*04a0*/  @!UP0 S2UR UR7, SR_CgaCtaId ;  /* 0x00000000000789c3 */ /* 0x000e700000008800 */
[----:B------:R-:W2:Y:S01]  /*04b0*/  @!P3 LDC R11, c[0x0][0xc] ;  /* 0x00000300ff0bbb82 */ /* 0x000ea20000000800 */
[----:B0-----:R-:W-:Y:S01]  /*04c0*/  @P3 IMAD.WIDE.U32 R16, R6, R17, R8 ;  /* 0x0000001106103225 */ /* 0x001fe200078e0008 */
[----:B-1----:R-:W-:Y:S01]  /*04d0*/  @!UP0 ULEA UR8, UR7, UR6, 0x18 ;  /* 0x0000000607088291 */ /* 0x002fe2000f8ec03f */
[----:B------:R-:W-:-:S02]  /*04e0*/  VOTEU.ALL UP0, P0 ;  /* 0x00000000003f7886 */ /* 0x000fc40000000000 */
[----:B------:R-:W-:Y:S01]  /*04f0*/  ULDC UR6, c[0x0][0xc] ;  /* 0x0000030000067ab9 */ /* 0x000fe20000000800 */
[----:B------:R-:W-:Y:S01]  /*0500*/  ISETP.EQ.OR P0, PT, R0, RZ, !P1 ;  /* 0x000000ff0000720c */ /* 0x000fe20004f02670 */
[----:B------:R-:W-:-:S03]  /*0510*/  ULDC UR7, c[0x0][0x10] ;  /* 0x0000040000077ab9 */ /* 0x000fc60000000800 */
[C---:B------:R-:W-:Y:S01]  /*0520*/  ISETP.EQ.AND P0, PT, R10.reuse, RZ, P0 ;  /* 0x000000ff0a00720c */ /* 0x040fe20000702270 */
[----:B------:R-:W-:Y:S02]  /*0530*/  VIADD R10, R10, 0xffffffff ;  /* 0xffffffff0a0a7836 */ /* 0x000fe40000000000 */
[----:B--2---:R-:W-:Y:S01]  /*0540*/  @!P3 IMAD.WIDE.U32 R8, R11, R5, R6 ;  /* 0x000000050b08b225 */ /* 0x004fe200078e0006 */
[----:B------:R-:W0:Y:S02]  /*0550*/  FENCE.VIEW.ASYNC.S ;  /* 0x00000000000073c6 */ /* 0x000e240000000000 */
[----:B0-----:R-:W3:Y:S01]  /*0560*/  @!UP0 SYNCS.EXCH.64 URZ, [UR8+0x60], UR4 ;  /* 0x00006004083f85b2 */ /* 0x001ee20008000100 */
[----:B------:R-:W-:Y:S01]  /*0570*/  SEL R18, RZ, 0x1, !P0 ;  /* 0x00000001ff127807 */ /* 0x000fe20004000000 */
[----:B------:R-:W-:Y:S01]  /*0580*/  @P3 IMAD.MOV.U32 R11, RZ, RZ, RZ ;  /* 0x000000ffff0b3224 */ /* 0x000fe200078e00ff */
[----:B------:R-:W-:Y:S01]  /*0590*/  ISETP.GE.U32.AND P1, PT, R10, 0x2, PT ;  /* 0x000000020a00780c */ /* 0x000fe20003f26070 */
[----:B------:R-:W-:-:S02]  /*05a0*/  @!P3 IMAD.MOV.U32 R16, RZ, RZ, R8 ;  /* 0x000000ffff10b224 */ /* 0x000fc400078e0008 */
[----:B------:R-:W-:Y:S01]  /*05b0*/  @P3 IMAD.IADD R17, R17, 0x1, R11 ;  /* 0x0000000111113824 */ /* 0x000fe200078e020b */
[----:B------:R-:W-:Y:S01]  /*05c0*/  SEL R18, R18, 0x2, P1 ;  /* 0x0000000212127807 */ /* 0x000fe20000800000 */
[----:B------:R-:W-:Y:S01]  /*05d0*/  @!P3 IMAD.MOV.U32 R17, RZ, RZ, R9 ;  /* 0x000000ffff11b224 */ /* 0x000fe200078e0009 */
[----:B------:R0:W3:Y:S01]  /*05e0*/  @!UP1 SYNCS.EXCH.64 URZ, [UR8+0x68], UR4 ;  /* 0x00006804083f95b2 */ /* 0x0000e20008000100 */
[----:B------:R-:W-:Y:S01]  /*05f0*/  NOP ;  /* 0x0000000000007918 */ /* 0x000fe20000000000 */
[----:B0-----:R-:W-:-:S03]  /*0600*/  UIMAD.WIDE.U32 UR4, UR6, UR7, URZ ;  /* 0x00000007060472a5 */ /* 0x001fc6000f8e003f */
[----:B------:R-:W-:Y:S02]  /*0610*/  ULDC UR6, c[0x0][0x14] ;  /* 0x0000050000067ab9 */ /* 0x000fe40000000800 */
[----:B------:R-:W-:Y:S02]  /*0620*/  UIMAD.WIDE.U32 UR38, UR4, UR6, URZ ;  /* 0x00000006042672a5 */ /* 0x000fe4000f8e003f */
[----:B------:R-:W-:-:S04]  /*0630*/  UIMAD UR37, UR5, UR6, URZ ;  /* 0x00000006052572a4 */ /* 0x000fc8000f8e023f */
[----:B------:R-:W-:Y:S01]  /*0640*/  UIADD3 UR37, UR39, UR37, URZ ;  /* 0x0000002527257290 */ /* 0x000fe2000fffe03f */
[----:B---34-:R-:W-:Y:S06]  /*0650*/  BAR.SYNC.DEFER_BLOCKING 0x0 ;  /* 0x0000000000007b1d */ /* 0x018fec0000010000 */
[----:B------:R-:W-:Y:S05]  /*0660*/  @!P2 BRA `(.L_x_3) ;  /* 0x0000004800b4a947 */ /* 0x000fea0003800000 */
[----:B------:R-:W-:-:S13]  /*0670*/  ISETP.GT.U32.AND P0, PT, R10, 0x1, PT ;  /* 0x000000010a00780c */ /* 0x000fda0003f04070 */
[----:B------:R-:W-:Y:S05]  /*0680*/  @P0 EXIT ;  /* 0x000000000000094d */ /* 0x000fea0003800000 */
[----:B------:R-:W-:Y:S01]  /*0690*/  ULDC.64 UR4, c[0x0][0x650] ;  /* 0x0001940000047ab9 */ /* 0x000fe20000000a00 */
[----:B------:R-:W-:Y:S01]  /*06a0*/  PRMT R0, RZ, 0x7610, R0 ;  /* 0x00007610ff007816 */ /* 0x000fe20000000000 */
[----:B------:R-:W-:Y:S01]  /*06b0*/  IMAD.MOV.U32 R69, RZ, RZ, -0x1 ;  /* 0xffffffffff457424 */ /* 0x000fe200078e00ff */
[----:B------:R-:W-:Y:S01]  /*06c0*/  ISETP.GE.U32.AND P0, PT, R16, UR4, PT ;  /* 0x0000000410007c0c */ /* 0x000fe2000bf06070 */
[----:B------:R-:W-:Y:S02]  /*06d0*/  IMAD.MOV.U32 R68, RZ, RZ, -0x1 ;  /* 0xffffffffff447424 */ /* 0x000fe400078e00ff */
[----:B------:R-:W-:Y:S01]  /*06e0*/  IMAD.MOV.U32 R67, RZ, RZ, -0x1 ;  /* 0xffffffffff437424 */ /* 0x000fe200078e00ff */
[----:B------:R-:W-:-:S13]  /*06f0*/  ISETP.GE.U32.AND.EX P0, PT, R17, UR5, PT, P0 ;  /* 0x0000000511007c0c */ /* 0x000fda000bf06100 */
[----:B------:R-:W-:Y:S05]  /*0700*/  @P0 BRA `(.L_x_4) ;  /* 0x0000000400540947 */ /* 0x000fea0003800000 */
[----:B------:R-:W0:Y:S01]  /*0710*/  LDC.64 R20, c[0x0][0x628] ;  /* 0x00018a00ff147b82 */ /* 0x000e220000000a00 */
[----:B------:R-:W-:Y:S02]  /*0720*/  IMAD.MOV.U32 R8, RZ, RZ, R16 ;  /* 0x000000ffff087224 */ /* 0x000fe400078e0010 */
[----:B------:R-:W-:-:S05]  /*0730*/  IMAD.MOV.U32 R9, RZ, RZ, R17 ;  /* 0x000000ffff097224 */ /* 0x000fca00078e0011 */
[----:B------:R-:W1:Y:S08]  /*0740*/  LDC R0, c[0x0][0x630] ;  /* 0x00018c00ff007b82 */ /* 0x000e700000000800 */
[----:B------:R-:W2:Y:S01]  /*0750*/  LDC.64 R22, c[0x0][0x620] ;  /* 0x00018800ff167b82 */ /* 0x000ea20000000a00 */
[----:B0-----:R-:W-:-:S04]  /*0760*/  ISETP.NE.U32.AND P0, PT, R20, RZ, PT ;  /* 0x000000ff1400720c */ /* 0x001fc80003f05070 */
[----:B------:R-:W-:-:S13]  /*0770*/  ISETP.NE.AND.EX P0, PT, R21, RZ, PT, P0 ;  /* 0x000000ff1500720c */ /* 0x000fda0003f05300 */
[----:B-12---:R-:W-:Y:S05]  /*0780*/  @!P0 BRA `(.L_x_5) ;  /* 0x0000000000288947 */ /* 0x006fea0003800000 */
[----:B------:R-:W0:Y:S02]  /*0790*/  LDC R13, c[0x0][0x634] ;  /* 0x00018d00ff0d7b82 */ /* 0x000e240000000800 */
[----:B0-----:R-:W-:-:S05]  /*07a0*/  IADD3 R13, P0, R16, R13, RZ ;  /* 0x0000000d100d7210 */ /* 0x001fca0007f1e0ff */
[----:B------:R-:W-:-:S04]  /*07b0*/  IMAD.X R15, RZ, RZ, R17, P0 ;  /* 0x000000ffff0f7224 */ /* 0x000fc800000e0611 */
[----:B------:R-:W-:-:S04]  /*07c0*/  IMAD.WIDE.U32 R8, R15, R20, RZ ;  /* 0x000000140f087225 */ /* 0x000fc800078e00ff */
[----:B------:R-:W-:-:S04]  /*07d0*/  IMAD.WIDE.U32 R10, P0, R13, R21, R8 ;  /* 0x000000150d0a7225 */ /* 0x000fc80007800008 */
[----:B------:R-:W-:-:S04]  /*07e0*/  IMAD.WIDE.U32 R8, R13, R20, RZ ;  /* 0x000000140d087225 */ /* 0x000fc800078e00ff */
[----:B------:R-:W-:Y:S01]  /*07f0*/  IMAD.X R13, RZ, RZ, RZ, P0 ;  /* 0x000000ffff0d7224 */ /* 0x000fe200000e06ff */
[----:B------:R-:W-:Y:S01]  /*0800*/  IADD3 RZ, P0, R9, R10, RZ ;  /* 0x0000000a09ff7210 */ /* 0x000fe20007f1e0ff */
[----:B------:R-:W-:-:S04]  /*0810*/  IMAD.MOV.U32 R12, RZ, RZ, R11 ;  /* 0x000000ffff0c7224 */ /* 0x000fc800078e000b */
[----:B------:R-:W-:-:S08]  /*0820*/  IMAD.WIDE.U32.X R8, R15, R21, R12, P0 ;  /* 0x000000150f087225 */ /* 0x000fd000000e040c */
.L_x_5:
[-CC-:B------:R-:W-:Y:S01]  /*0830*/  SHF.R.U64 R67, R8, R0.reuse, R9.reuse ;  /* 0x0000000008437219 */ /* 0x180fe20000001209 */
[----:B------:R-:W0:Y:S01]  /*0840*/  LDC R12, c[0x0][0x618] ;  /* 0x00018600ff0c7b82 */ /* 0x000e220000000800 */
[----:B------:R-:W-:Y:S01]  /*0850*/  SHF.R.U32.HI R7, RZ, R0, R9 ;  /* 0x00000000ff077219 */ /* 0x000fe20000011609 */
[----:B------:R-:W-:Y:S01]  /*0860*/  ULDC UR4, c[0x0][0x150] ;  /* 0x0000540000047ab9 */ /* 0x000fe20000000800 */
[----:B------:R-:W-:Y:S02]  /*0870*/  IADD3 R11, P0, RZ, -R67, RZ ;  /* 0x80000043ff0b7210 */ /* 0x000fe40007f1e0ff */
[----:B------:R-:W-:-:S03]  /*0880*/  I2FP.F32.U32 R0, R6 ;  /* 0x0000000600007245 */ /* 0x000fc60000201000 */
[----:B------:R-:W1:Y:S01]  /*0890*/  LDC.64 R30, c[0x0][0x640] ;  /* 0x00019000ff1e7b82 */ /* 0x000e620000000a00 */
[----:B------:R-:W-:Y:S02]  /*08a0*/  IMAD.X R13, RZ, RZ, ~R7, P0 ;  /* 0x000000ffff0d7224 */ /* 0x000fe400000e0e07 */
[----:B------:R-:W-:Y:S01]  /*08b0*/  FMUL R0, R0, UR4 ;  /* 0x0000000400007c20 */ /* 0x000fe20008400000 */
[----:B------:R-:W-:Y:S01]  /*08c0*/  IMAD.WIDE.U32 R8, R11, R22, R16 ;  /* 0x000000160b087225 */ /* 0x000fe200078e0010 */
[----:B------:R-:W-:-:S03]  /*08d0*/  ULDC UR4, c[0x0][0x154] ;  /* 0x0000550000047ab9 */ /* 0x000fc60000000800 */
[----:B------:R-:W-:Y:S01]  /*08e0*/  IMAD R10, R13, R22, RZ ;  /* 0x000000160d0a7224 */ /* 0x000fe200078e02ff */
[----:B------:R-:W2:Y:S01]  /*08f0*/  LDC R7, c[0x0][0x144] ;  /* 0x00005100ff077b82 */ /* 0x000ea20000000800 */
[----:B------:R-:W3:Y:S02]  /*0900*/  F2I.U32.TRUNC.NTZ R0, R0 ;  /* 0x0000000000007305 */ /* 0x000ee4000020f000 */
[----:B------:R-:W-:-:S04]  /*0910*/  IMAD R11, R11, R23, R10 ;  /* 0x000000170b0b7224 */ /* 0x000fc800078e020a */
[----:B------:R-:W-:Y:S01]  /*0920*/  IMAD.IADD R9, R9, 0x1, R11 ;  /* 0x0000000109097824 */ /* 0x000fe200078e020b */
[----:B------:R-:W4:Y:S01]  /*0930*/  LDC R24, c[0x0][0x608] ;  /* 0x00018200ff187b82 */ /* 0x000f220000000800 */
[----:B------:R-:W-:-:S03]  /*0940*/  IMAD.MOV.U32 R11, RZ, RZ, -0x1 ;  /* 0xffffffffff0b7424 */ /* 0x000fc600078e00ff */
[-CC-:B0-----:R-:W-:Y:S02]  /*0950*/  SHF.R.U64 R22, R8, R12.reuse, R9.reuse ;  /* 0x0000000c08167219 */ /* 0x181fe40000001209 */
[----:B------:R-:W-:Y:S02]  /*0960*/  I2FP.F32.U32 R8, R5 ;  /* 0x0000000500087245 */ /* 0x000fe40000201000 */
[----:B------:R-:W0:Y:S01]  /*0970*/  LDC R28, c[0x0][0x658] ;  /* 0x00019600ff1c7b82 */ /* 0x000e220000000800 */
[----:B-1----:R-:W-:Y:S01]  /*0980*/  ISETP.NE.U32.AND P0, PT, R30, RZ, PT ;  /* 0x000000ff1e00720c */ /* 0x002fe20003f05070 */
[----:B---3--:R-:W-:Y:S02]  /*0990*/  IMAD.MOV R10, RZ, RZ, -R0 ;  /* 0x000000ffff0a7224 */ /* 0x008fe400078e0a00 */
[----:B------:R-:W-:Y:S01]  /*09a0*/  FMUL R8, R8, UR4 ;  /* 0x0000000408087c20 */ /* 0x000fe20008400000 */
[----:B------:R-:W-:Y:S02]  /*09b0*/  SHF.R.U32.HI R9, RZ, R12, R9 ;  /* 0x0000000cff097219 */ /* 0x000fe40000011609 */
[----:B------:R-:W-:Y:S01]  /*09c0*/  ISETP.NE.AND.EX P0, PT, R31, RZ, PT, P0 ;  /* 0x000000ff1f00720c */ /* 0x000fe20003f05300 */
[----:B------:R1:W3:Y:S01]  /*09d0*/  F2I.U32.TRUNC.NTZ R15, R8 ;  /* 0x00000008000f7305 */ /* 0x0002e2000020f000 */
[----:B------:R-:W1:Y:S01]  /*09e0*/  LDC R20, c[0x0][0x148] ;  /* 0x00005200ff147b82 */ /* 0x000e620000000800 */
[----:B--2---:R-:W-:-:S07]  /*09f0*/  IMAD R0, R7, R10, R6 ;  /* 0x0000000a07007224 */ /* 0x004fce00078e0206 */
[----:B------:R-:W2:Y:S01]  /*0a00*/  LDC R26, c[0x0][0x600] ;  /* 0x00018000ff1a7b82 */ /* 0x000ea20000000800 */
[-CC-:B----4-:R-:W-:Y:S02]  /*0a10*/  SHF.R.U64 R32, R22, R24.reuse, R9.reuse ;  /* 0x0000001816207219 */ /* 0x190fe40000001209 */
[----:B------:R-:W-:Y:S01]  /*0a20*/  SHF.R.U32.HI R7, RZ, R24, R9 ;  /* 0x00000018ff077219 */ /* 0x000fe20000011609 */
[----:B------:R-:W-:-:S04]  /*0a30*/  IMAD.MOV.U32 R9, RZ, RZ, 0x1 ;  /* 0x00000001ff097424 */ /* 0x000fc800078e00ff */
[----:B------:R-:W4:Y:S01]  /*0a40*/  LDC R21, c[0x0][0x648] ;  /* 0x00019200ff157b82 */ /* 0x000f220000000800 */
[-C--:B0-----:R-:W-:Y:S02]  /*0a50*/  SHF.L.U32 R6, R11, R28.reuse, RZ ;  /* 0x0000001c0b067219 */ /* 0x081fe400000006ff */
[--C-:B------:R-:W-:Y:S02]  /*0a60*/  SHF.R.U64 R24, R32, R28, R7.reuse ;  /* 0x0000001c20187219 */ /* 0x100fe40000001207 */
[----:B------:R-:W-:Y:S02]  /*0a70*/  LOP3.LUT R13, RZ, R6, RZ, 0x33, !PT ;  /* 0x00000006ff0d7212 */ /* 0x000fe400078e33ff */
[-C--:B------:R-:W-:Y:S01]  /*0a80*/  SHF.R.U32.HI R7, RZ, R28.reuse, R7 ;  /* 0x0000001cff077219 */ /* 0x080fe20000011607 */
[----:B------:R-:W0:Y:S01]  /*0a90*/  LDC R23, c[0x0][0x638] ;  /* 0x00018e00ff177b82 */ /* 0x000e220000000800 */
[----:B------:R-:W-:Y:S01]  /*0aa0*/  SHF.L.U32 R12, R9, R28, RZ ;  /* 0x0000001c090c7219 */ /* 0x000fe200000006ff */
[----:B------:R-:W-:-:S06]  /*0ab0*/  IMAD.MOV.U32 R6, RZ, RZ, R24 ;  /* 0x000000ffff067224 */ /* 0x000fcc00078e0018 */
[----:B------:R-:W0:Y:S01]  /*0ac0*/  LDC R69, c[0x0][0x610] ;  /* 0x00018400ff457b82 */ /* 0x000e220000000800 */
[----:B-1-3--:R-:W-:Y:S05]  /*0ad0*/  @!P0 BRA `(.L_x_6) ;  /* 0x0000000000288947 */ /* 0x00afea0003800000 */
[----:B------:R-:W1:Y:S02]  /*0ae0*/  LDC R11, c[0x0][0x64c] ;  /* 0x00019300ff0b7b82 */ /* 0x000e640000000800 */
[----:B-1----:R-:W-:-:S05]  /*0af0*/  IADD3 R11, P0, R24, R11, RZ ;  /* 0x0000000b180b7210 */ /* 0x002fca0007f1e0ff */
        /* <DEDUP_REMOVED lines=8> */
.L_x_6:
[----:B----4-:R-:W-:Y:S01]  /*0b80*/  SHF.R.U64 R6, R6, R21, R7 ;  /* 0x0000001506067219 */ /* 0x010fe20000001207 */
[----:B--2---:R-:W-:Y:S01]  /*0b90*/  VIADD R7, R26, 0xffffffff ;  /* 0xffffffff1a077836 */ /* 0x004fe20000000000 */
[----:B------:R-:W-:Y:S01]  /*0ba0*/  LOP3.LUT R13, R32, R13, RZ, 0xc0, !PT ;  /* 0x0000000d200d7212 */ /* 0x000fe200078ec0ff */
[----:B------:R-:W-:Y:S02]  /*0bb0*/  IMAD.MOV R15, RZ, RZ, -R15 ;  /* 0x000000ffff0f7224 */ /* 0x000fe400078e0a0f */
[----:B------:R-:W-:Y:S02]  /*0bc0*/  IMAD.MOV R8, RZ, RZ, -R6 ;  /* 0x000000ffff087224 */ /* 0x000fe400078e0a06 */
[----:B------:R-:W-:Y:S01]  /*0bd0*/  IMAD R13, R12, R6, R13 ;  /* 0x000000060c0d7224 */ /* 0x000fe200078e020d */
[----:B------:R-:W-:Y:S01]  /*0be0*/  LOP3.LUT R6, R22, R7, RZ, 0xc0, !PT ;  /* 0x0000000716067212 */ /* 0x000fe200078ec0ff */
[----:B------:R-:W-:Y:S02]  /*0bf0*/  @P3 IMAD R0, R20, R15, R5 ;  /* 0x0000000f14003224 */ /* 0x000fe400078e0205 */
[----:B0-----:R-:W-:-:S02]  /*0c00*/  IMAD R5, R8, R23, R24 ;  /* 0x0000001708057224 */ /* 0x001fc400078e0218 */
[----:B------:R-:W-:Y:S02]  /*0c10*/  IMAD R69, R13, R69, R0 ;  /* 0x000000450d457224 */ /* 0x000fe400078e0200 */
[----:B------:R-:W-:Y:S02]  /*0c20*/  IMAD R6, R5, R26, R6 ;  /* 0x0000001a05067224 */ /* 0x000fe400078e0206 */
[----:B------:R-:W-:-:S03]  /*0c30*/  IMAD.MOV.U32 R0, RZ, RZ, 0x1 ;  /* 0x00000001ff007424 */ /* 0x000fc600078e00ff */
[----:B------:R-:W-:Y:S02]  /*0c40*/  SEL R68, R6, R69, !P3 ;  /* 0x0000004506447207 */ /* 0x000fe40005800000 */
[----:B------:R-:W-:-:S07]  /*0c50*/  SEL R69, R69, R6, !P3 ;  /* 0x0000000645457207 */ /* 0x000fce0005800000 */
.L_x_4:
[----:B------:R-:W-:-:S08]  /*0c60*/  NOP ;  /* 0x0000000000007918 */ /* 0x000fd00000000000 */
[----:B------:R-:W0:Y:S02]  /*0c70*/  USETMAXREG.TRY_ALLOC.CTAPOOL UP0, 0xe8 ;  /* 0x000000e8000079c8 */ /* 0x000e240008000600 */
[----:B0-----:R-:W-:-:S13]  /*0c80*/  PLOP3.LUT P0, PT, PT, PT, UP0, 0x80, 0x0 ;  /* 0x000000000000781c */ /* 0x001fda0003f0f008 */
[----:B------:R-:W-:Y:S05]  /*0c90*/  @!P0 BRA `(.L_x_4) ;  /* 0xfffffffc00f08947 */ /* 0x000fea000383ffff */
[----:B------:R-:W-:Y:S01]  /*0ca0*/  ULDC.64 UR4, c[0x0][0x598] ;  /* 0x0001660000047ab9 */ /* 0x000fe20000000a00 */
[----:B------:R-:W-:Y:S01]  /*0cb0*/  ULDC.64 UR40, c[0x0][0x208] ;  /* 0x0000820000287ab9 */ /* 0x000fe20000000a00 */
[----:B------:R-:W-:-:S04]  /*0cc0*/  ISETP.NE.U32.AND P0, PT, RZ, UR4, PT ;  /* 0x00000004ff007c0c */ /* 0x000fc8000bf05070 */
[----:B------:R-:W-:-:S13]  /*0cd0*/  ISETP.NE.AND.EX P0, PT, RZ, UR5, PT, P0 ;  /* 0x00000005ff007c0c */ /* 0x000fda000bf05300 */
[----:B------:R-:W-:Y:S05]  /*0ce0*/  @!P0 BRA `(.L_x_7) ;  /* 0x00000000001c8947 */ /* 0x000fea0003800000 */
[----:B------:R-:W0:Y:S02]  /*0cf0*/  LDC.64 R6, c[0x0][0x598] ;  /* 0x00016600ff067b82 */ /* 0x000e240000000a00 */
[----:B0-----:R-:W2:Y:S02]  /*0d00*/  LDG.E.64 R6, desc[UR40][R6.64] ;  /* 0x0000002806067981 */ /* 0x001ea4000c1e1b00 */
[----:B--2---:R-:W-:-:S04]  /*0d10*/  ISETP.NE.U32.AND P0, PT, R6, RZ, PT ;  /* 0x000000ff0600720c */ /* 0x004fc80003f05070 */
[----:B------:R-:W-:-:S13]  /*0d20*/  ISETP.NE.AND.EX P0, PT, R7, RZ, PT, P0 ;  /* 0x000000ff0700720c */ /* 0x000fda0003f05300 */
[----:B------:R-:W-:Y:S05]  /*0d30*/  @!P0 BRA `(.L_x_7) ;  /* 0x0000000000088947 */ /* 0x000fea0003800000 */
[----:B------:R0:W5:Y:S01]  /*0d40*/  LD.E R19, desc[UR40][R6.64] ;  /* 0x0000002806137980 */ /* 0x000162000c101900 */
[----:B------:R-:W-:Y:S05]  /*0d50*/  BRA `(.L_x_8) ;  /* 0x0000000000247947 */ /* 0x000fea0003800000 */
.L_x_7:
[----:B------:R-:W-:Y:S02]  /*0d60*/  ULDC.64 UR4, c[0x0][0x588] ;  /* 0x0001620000047ab9 */ /* 0x000fe40000000a00 */
[----:B------:R-:W-:-:S04]  /*0d70*/  ISETP.NE.U32.AND P0, PT, RZ, UR4, PT ;  /* 0x00000004ff007c0c */ /* 0x000fc8000bf05070 */
[----:B------:R-:W-:-:S13]  /*0d80*/  ISETP.NE.AND.EX P0, PT, RZ, UR5, PT, P0 ;  /* 0x00000005ff007c0c */ /* 0x000fda000bf05300 */
[----:B------:R-:W-:Y:S05]  /*0d90*/  @!P0 BRA `(.L_x_9) ;  /* 0x00000000000c8947 */ /* 0x000fea0003800000 */
[----:B------:R-:W0:Y:S02]  /*0da0*/  LDC.64 R6, c[0x0][0x588] ;  /* 0x00016200ff067b82 */ /* 0x000e240000000a00 */
[----:B0-----:R1:W5:Y:S01]  /*0db0*/  LDG.E R19, desc[UR40][R6.64] ;  /* 0x0000002806137981 */ /* 0x001362000c1e1900 */
[----:B------:R-:W-:Y:S05]  /*0dc0*/  BRA `(.L_x_8) ;  /* 0x0000000000087947 */ /* 0x000fea0003800000 */
.L_x_9:
[----:B------:R-:W-:Y:S02]  /*0dd0*/  ULDC UR4, c[0x0][0x580] ;  /* 0x0001600000047ab9 */ /* 0x000fe40000000800 */
[----:B------:R-:W-:-:S07]  /*0de0*/  IMAD.U32 R19, RZ, RZ, UR4 ;  /* 0x00000004ff137e24 */ /* 0x000fce000f8e00ff */
.L_x_8:
[----:B------:R-:W-:Y:S02]  /*0df0*/  ULDC.64 UR4, c[0x0][0x5a0] ;  /* 0x0001680000047ab9 */ /* 0x000fe40000000a00 */
[----:B------:R-:W-:-:S04]  /*0e00*/  ISETP.NE.U32.AND P0, PT, RZ, UR4, PT ;  /* 0x00000004ff007c0c */ /* 0x000fc8000bf05070 */
[----:B------:R-:W-:-:S13]  /*0e10*/  ISETP.NE.AND.EX P0, PT, RZ, UR5, PT, P0 ;  /* 0x00000005ff007c0c */ /* 0x000fda000bf05300 */
[----:B------:R-:W-:Y:S05]  /*0e20*/  @!P0 BRA `(.L_x_10) ;  /* 0x00000000001c8947 */ /* 0x000fea0003800000 */
[----:B01----:R-:W0:Y:S02]  /*0e30*/  LDC.64 R6, c[0x0][0x5a0] ;  /* 0x00016800ff067b82 */ /* 0x003e240000000a00 */
[----:B0-----:R-:W2:Y:S02]  /*0e40*/  LDG.E.64 R6, desc[UR40][R6.64] ;  /* 0x0000002806067981 */ /* 0x001ea4000c1e1b00 */
[----:B--2---:R-:W-:-:S04]  /*0e50*/  ISETP.NE.U32.AND P0, PT, R6, RZ, PT ;  /* 0x000000ff0600720c */ /* 0x004fc80003f05070 */
[----:B------:R-:W-:-:S13]  /*0e60*/  ISETP.NE.AND.EX P0, PT, R7, RZ, PT, P0 ;  /* 0x000000ff0700720c */ /* 0x000fda0003f05300 */
[----:B------:R-:W-:Y:S05]  /*0e70*/  @!P0 BRA `(.L_x_10) ;  /* 0x0000000000088947 */ /* 0x000fea0003800000 */
[----:B------:R0:W5:Y:S01]  /*0e80*/  LD.E R56, desc[UR40][R6.64] ;  /* 0x0000002806387980 */ /* 0x000162000c101900 */
[----:B------:R-:W-:Y:S05]  /*0e90*/  BRA `(.L_x_11) ;  /* 0x0000000000247947 */ /* 0x000fea0003800000 */
.L_x_10:
[----:B------:R-:W-:Y:S02]  /*0ea0*/  ULDC.64 UR4, c[0x0][0x590] ;  /* 0x0001640000047ab9 */ /* 0x000fe40000000a00 */
[----:B------:R-:W-:-:S04]  /*0eb0*/  ISETP.NE.U32.AND P0, PT, RZ, UR4, PT ;  /* 0x00000004ff007c0c */ /* 0x000fc8000bf05070 */
[----:B------:R-:W-:-:S13]  /*0ec0*/  ISETP.NE.AND.EX P0, PT, RZ, UR5, PT, P0 ;  /* 0x00000005ff007c0c */ /* 0x000fda000bf05300 */
[----:B------:R-:W-:Y:S05]  /*0ed0*/  @!P0 BRA `(.L_x_12) ;  /* 0x00000000000c8947 */ /* 0x000fea0003800000 */
[----:B------:R-:W2:Y:S02]  /*0ee0*/  LDC.64 R56, c[0x0][0x590] ;  /* 0x00016400ff387b82 */ /* 0x000ea40000000a00 */
[----:B--2---:R2:W5:Y:S01]  /*0ef0*/  LDG.E R56, desc[UR40][R56.64] ;  /* 0x0000002838387981 */ /* 0x004562000c1e1900 */
[----:B------:R-:W-:Y:S05]  /*0f00*/  BRA `(.L_x_11) ;  /* 0x0000000000087947 */ /* 0x000fea0003800000 */
.L_x_12:
[----:B------:R-:W-:Y:S02]  /*0f10*/  ULDC UR4, c[0x0][0x584] ;  /* 0x0001610000047ab9 */ /* 0x000fe40000000800 */
[----:B------:R-:W-:-:S07]  /*0f20*/  IMAD.U32 R56, RZ, RZ, UR4 ;  /* 0x00000004ff387e24 */ /* 0x000fce000f8e00ff */
.L_x_11:
[----:B------:R-:W-:-:S13]  /*0f30*/  LOP3.LUT P0, RZ, R0, 0xff, RZ, 0xc0, !PT ;  /* 0x000000ff00ff7812 */ /* 0x000fda000780c0ff */
[----:B------:R-:W-:Y:S05]  /*0f40*/  @!P0 EXIT ;  /* 0x000000000000894d */ /* 0x000fea0003800000 */
[----:B------:R-:W3:Y:S01]  /*0f50*/  LDC R59, c[0x0][0x658] ;  /* 0x00019600ff3b7b82 */ /* 0x000ee20000000800 */
[----:B------:R-:W-:Y:S01]  /*0f60*/  ULDC.64 UR6, c[0x0][0x288] ;  /* 0x0000a20000067ab9 */ /* 0x000fe20000000a00 */
[----:B------:R-:W-:Y:S01]  /*0f70*/  LOP3.LUT R14, R14, 0x1, RZ, 0xc0, !PT ;  /* 0x000000010e0e7812 */ /* 0x000fe200078ec0ff */
[----:B------:R-:W-:Y:S01]  /*0f80*/  UIADD3 UR4, UR7, 0x7f, URZ ;  /* 0x0000007f07047890 */ /* 0x000fe2000fffe03f */
[----:B------:R-:W-:Y:S01]  /*0f90*/  SHF.R.U32.HI R0, RZ, 0x2, R3 ;  /* 0x00000002ff007819 */ /* 0x000fe20000011603 */
[----:B------:R-:W-:Y:S01]  /*0fa0*/  IMAD.U32 R5, RZ, RZ, UR6 ;  /* 0x00000006ff057e24 */ /* 0x000fe2000f8e00ff */
[----:B------:R-:W-:Y:S01]  /*0fb0*/  SHF.R.U32.HI R4, RZ, 0x1, R4 ;  /* 0x00000001ff047819 */ /* 0x000fe20000011604 */
[----:B------:R-:W-:Y:S01]  /*0fc0*/  USHF.R.S32.HI UR5, URZ, 0x1f, UR4 ;  /* 0x0000001f3f057899 */ /* 0x000fe20008011404 */
[----:B01----:R-:W0:Y:S01]  /*0fd0*/  LDC.64 R6, c[0x0][0x5c8] ;  /* 0x00017200ff067b82 */ /* 0x003e220000000a00 */
[----:B------:R-:W-:Y:S01]  /*0fe0*/  LOP3.LUT R60, R3, 0x3, RZ, 0xc0, !PT ;  /* 0x00000003033c7812 */ /* 0x000fe200078ec0ff */
[----:B------:R-:W-:Y:S01]  /*0ff0*/  IMAD.SHL.U32 R9, R14, 0x40, RZ ;  /* 0x000000400e097824 */ /* 0x000fe200078e00ff */
[----:B------:R-:W-:Y:S01]  /*1000*/  LOP3.LUT R0, R0, 0x7, RZ, 0xc0, !PT ;  /* 0x0000000700007812 */ /* 0x000fe200078ec0ff */
[----:B------:R-:W-:Y:S01]  /*1010*/  ULEA.HI UR5, UR5, UR4, URZ, 0x7 ;  /* 0x0000000405057291 */ /* 0x000fe2000f8f383f */
[----:B------:R-:W-:Y:S01]  /*1020*/  LOP3.LUT R23, R4, 0x30, RZ, 0xc0, !PT ;  /* 0x0000003004177812 */ /* 0x000fe200078ec0ff */
[----:B------:R-:W-:Y:S01]  /*1030*/  IMAD R60, R60, -0x2, R5 ;  /* 0xfffffffe3c3c7824 */ /* 0x000fe200078e0205 */
[--C-:B------:R-:W-:Y:S01]  /*1040*/  LOP3.LUT R22, R9, 0x40, R0.reuse, 0xe2, !PT ;  /* 0x0000004009167812 */ /* 0x100fe200078ee200 */
[----:B------:R-:W1:Y:S01]  /*1050*/  LDC R63, c[0x0][0x600] ;  /* 0x00018000ff3f7b82 */ /* 0x000e620000000800 */
[----:B------:R-:W-:Y:S01]  /*1060*/  IADD3 R5, RZ, -R23, -R0 ;  /* 0x80000017ff057210 */ /* 0x000fe20007ffe800 */
[----:B------:R-:W-:Y:S01]  /*1070*/  IMAD.MOV.U32 R0, RZ, RZ, -0x1 ;  /* 0xffffffffff007424 */ /* 0x000fe200078e00ff */
[----:B------:R-:W-:Y:S01]  /*1080*/  USHF.R.S32.HI UR43, URZ, 0x7, UR5 ;  /* 0x000000073f2b7899 */ /* 0x000fe20008011405 */
[----:B------:R-:W-:Y:S01]  /*1090*/  IMAD.MOV.U32 R4, RZ, RZ, 0x1 ;  /* 0x00000001ff047424 */ /* 0x000fe200078e00ff */
[C---:B------:R-:W-:Y:S01]  /*10a0*/  LOP3.LUT R62, R3.reuse, 0x80, RZ, 0xc0, !PT ;  /* 0x00000080033e7812 */ /* 0x040fe200078ec0ff */
[----:B------:R-:W-:Y:S01]  /*10b0*/  IMAD R5, R14, -0x40, R5 ;  /* 0xffffffc00e057824 */ /* 0x000fe200078e0205 */
[----:B------:R-:W-:Y:S01]  /*10c0*/  UISETP.LT.AND UP0, UPT, UR43, 0x1, UPT ;  /* 0x000000012b00788c */ /* 0x000fe2000bf01270 */
[----:B---3--:R-:W-:Y:S01]  /*10d0*/  SHF.L.U32 R0, R0, R59, RZ ;  /* 0x0000003b00007219 */ /* 0x008fe200000006ff */
[----:B------:R-:W-:Y:S01]  /*10e0*/  ULDC UR4, c[0x0][0x284] ;  /* 0x0000a10000047ab9 */ /* 0x000fe20000000800 */
[----:B------:R-:W-:Y:S01]  /*10f0*/  LOP3.LUT R22, R22, R23, RZ, 0xfc, !PT ;  /* 0x0000001716167212 */ /* 0x000fe200078efcff */
[----:B------:R-:W-:Y:S01]  /*1100*/  USEL UR44, UR43, 0x1, UP0 ;  /* 0x000000012b2c7887 */ /* 0x000fe20008000000 */
[----:B------:R-:W-:Y:S01]  /*1110*/  SHF.L.U32 R59, R4, R59, RZ ;  /* 0x0000003b043b7219 */ /* 0x000fe200000006ff */
[----:B------:R-:W-:Y:S01]  /*1120*/  IMAD.SHL.U32 R61, R3, 0x2, RZ ;  /* 0x00000002033d7824 */ /* 0x000fe200078e00ff */
[----:B------:R-:W-:Y:S01]  /*1130*/  LOP3.LUT R66, R18, 0x1, RZ, 0xfc, !PT ;  /* 0x0000000112427812 */ /* 0x000fe200078efcff */
[----:B------:R-:W-:Y:S01]  /*1140*/  VIADD R65, R5, UR4 ;  /* 0x0000000405417c36 */ /* 0x000fe20008000000 */
[C---:B0-----:R-:W-:Y:S01]  /*1150*/  SHF.L.U64.HI R58, R6.reuse, 0x3, R7 ;  /* 0x00000003063a7819 */ /* 0x041fe20000010207 */
[----:B--2---:R-:W-:Y:S01]  /*1160*/  IMAD.SHL.U32 R57, R6, 0x8, RZ ;  /* 0x0000000806397824 */ /* 0x004fe200078e00ff */
[----:B------:R-:W-:Y:S01]  /*1170*/  SHF.R.U32.HI R62, RZ, 0x7, R62 ;  /* 0x00000007ff3e7819 */ /* 0x000fe2000001163e */
[----:B------:R-:W-:Y:S01]  /*1180*/  IMAD.MOV.U32 R23, RZ, RZ, RZ ;  /* 0x000000ffff177224 */ /* 0x000fe200078e00ff */
[----:B------:R-:W-:Y:S01]  /*1190*/  LOP3.LUT R64, RZ, R0, RZ, 0x33, !PT ;  /* 0x00000000ff407212 */ /* 0x000fe200078e33ff */
[----:B------:R-:W-:Y:S01]  /*11a0*/  UIADD3 UR44, UR43, -UR44, URZ ;  /* 0x8000002c2b2c7290 */ /* 0x000fe2000fffe03f */
[----:B------:R-:W-:Y:S01]  /*11b0*/  UMOV UR36, URZ ;  /* 0x0000003f00247c82 */ /* 0x000fe20008000000 */
[----:B-1----:R-:W-:Y:S01]  /*11c0*/  VIADD R63, R63, 0xffffffff ;  /* 0xffffffff3f3f7836 */ /* 0x002fe20000000000 */
[----:B------:R-:W-:-:S09]  /*11d0*/  UMOV UR42, URZ ;  /* 0x0000003f002a7c82 */ /* 0x000fd20008000000 */
.L_x_94:
[----:B0-----:R-:W0:Y:S01]  /*11e0*/  SHFL.IDX PT, R0, R62, RZ, 0x1f ;  /* 0x00001fff3e007589 */ /* 0x001e2200000e0000 */
[----:B-1----:R-:W1:Y:S01]  /*11f0*/  S2UR UR7, SR_CgaCtaId ;  /* 0x00000000000779c3 */ /* 0x002e620000008800 */
[----:B------:R-:W-:Y:S01]  /*1200*/  UMOV UR6, 0x400 ;  /* 0x0000040000067882 */ /* 0x000fe20000000000 */
[----:B0-----:R-:W-:Y:S01]  /*1210*/  R2UR UR4, R0 ;  /* 0x00000000000472ca */ /* 0x001fe200000e0000 */
[----:B-1----:R-:W-:-:S12]  /*1220*/  ULEA UR46, UR7, UR6, 0x18 ;  /* 0x00000006072e7291 */ /* 0x002fd8000f8ec03f */
[----:B------:R-:W-:-:S04]  /*1230*/  ULEA.HI UR5, UR4, UR4, URZ, 0x1 ;  /* 0x0000000404057291 */ /* 0x000fc8000f8f083f */
[----:B------:R-:W-:-:S04]  /*1240*/  ULOP3.LUT UR5, UR5, 0x7fffe, URZ, 0xc0, !UPT ;  /* 0x0007fffe05057892 */ /* 0x000fc8000f8ec03f */
[----:B------:R-:W-:-:S03]  /*1250*/  UIADD3 UR5, UR4, -UR5, URZ ;  /* 0x8000000504057290 */ /* 0x000fc6000fffe03f */
[----:B------:R-:W-:Y:S01]  /*1260*/  ULDC UR4, c[0x0][0x28c] ;  /* 0x0000a30000047ab9 */ /* 0x000fe20000000800 */
[----:B------:R-:W-:Y:S01]  /*1270*/  ULEA UR5, UR5, UR46, 0xd ;  /* 0x0000002e05057291 */ /* 0x000fe2000f8e683f */
[----:B------:R-:W-:-:S03]  /*1280*/  ISETP.LT.AND P0, PT, RZ, UR4, PT ;  /* 0x00000004ff007c0c */ /* 0x000fc6000bf01270 */
[----:B------:R-:W-:-:S04]  /*1290*/  UIADD3 UR5, UR5, 0x100, URZ ;  /* 0x0000010005057890 */ /* 0x000fc8000fffe03f */
[----:B------:R-:W-:-:S04]  /*12a0*/  USHF.R.U32.HI UR5, URZ, 0x4, UR5 ;  /* 0x000000043f057899 */ /* 0x000fc80008011605 */
[----:B------:R-:W-:-:S04]  /*12b0*/  ULOP3.LUT UR5, UR5, 0x3fff, URZ, 0xc0, !UPT ;  /* 0x00003fff05057892 */ /* 0x000fc8000f8ec03f */
[----:B------:R-:W-:Y:S01]  /*12c0*/  ULOP3.LUT UR45, UR5, 0x10000, URZ, 0xfc, !UPT ;  /* 0x00010000052d7892 */ /* 0x000fe2000f8efc3f */
[----:B---345:R-:W-:Y:S11]  /*12d0*/  @P0 BRA `(.L_x_13) ;  /* 0x0000000000400947 */ /* 0x038ff60003800000 */
[----:B------:R-:W-:Y:S01]  /*12e0*/  MOV R0, 0x0 ;  /* 0x0000000000007802 */ /* 0x000fe20000000f00 */
[----:B------:R-:W-:Y:S01]  /*12f0*/  ULDC.64 UR4, c[0x4][0x68] ;  /* 0x01001a0000047ab9 */ /* 0x000fe20000000a00 */
[----:B------:R-:W-:Y:S01]  /*1300*/  ULDC.64 UR6, c[0x4][0x8] ;  /* 0x0100020000067ab9 */ /* 0x000fe20000000a00 */
[----:B------:R-:W-:Y:S01]  /*1310*/  IMAD.U32 R4, RZ, RZ, UR4 ;  /* 0x00000004ff047e24 */ /* 0x000fe2000f8e00ff */
[----:B------:R0:W1:Y:S01]  /*1320*/  LDC.64 R14, c[0x4][R0] ;  /* 0x01000000000e7b82 */ /* 0x0000620000000a00 */
[----:B------:R-:W-:Y:S01]  /*1330*/  IMAD.U32 R5, RZ, RZ, UR5 ;  /* 0x00000005ff057e24 */ /* 0x000fe2000f8e00ff */
[----:B------:R-:W-:Y:S01]  /*1340*/  ULDC.64 UR4, c[0x4][0x70] ;  /* 0x01001c0000047ab9 */ /* 0x000fe20000000a00 */
[----:B------:R-:W-:Y:S02]  /*1350*/  IMAD.U32 R10, RZ, RZ, UR6 ;  /* 0x00000006ff0a7e24 */ /* 0x000fe4000f8e00ff */
[----:B------:R-:W-:Y:S02]  /*1360*/  IMAD.U32 R6, RZ, RZ, UR4 ;  /* 0x00000004ff067e24 */ /* 0x000fe4000f8e00ff */
[----:B------:R-:W-:-:S02]  /*1370*/  IMAD.U32 R7, RZ, RZ, UR5 ;  /* 0x00000005ff077e24 */ /* 0x000fc4000f8e00ff */
[----:B------:R-:W-:Y:S02]  /*1380*/  IMAD.U32 R11, RZ, RZ, UR7 ;  /* 0x00000007ff0b7e24 */ /* 0x000fe4000f8e00ff */
[----:B------:R-:W-:Y:S02]  /*1390*/  IMAD.MOV.U32 R8, RZ, RZ, 0x1e1 ;  /* 0x000001e1ff087424 */ /* 0x000fe400078e00ff */
[----:B------:R-:W-:Y:S02]  /*13a0*/  IMAD.MOV.U32 R12, RZ, RZ, 0x1 ;  /* 0x00000001ff0c7424 */ /* 0x000fe400078e00ff */
[----:B0-----:R-:W-:-:S07]  /*13b0*/  IMAD.MOV.U32 R13, RZ, RZ, RZ ;  /* 0x000000ffff0d7224 */ /* 0x001fce00078e00ff */
[----:B------:R-:W-:-:S07]  /*13c0*/  LEPC R20, `(.L_x_13) ;  /* 0x000000001014794e */ /* 0x000fce0000000000 */
[----:B-1---5:R-:W-:Y:S05]  /*13d0*/  CALL.ABS.NOINC R14 ;  /* 0x000000000e007343 */ /* 0x022fea0003c00000 */
.L_x_13:
[----:B------:R-:W-:-:S13]  /*13e0*/  ISETP.NE.AND P0, PT, R66, 0x3, PT ;  /* 0x000000034200780c */ /* 0x000fda0003f05270 */
[----:B------:R-:W-:Y:S05]  /*13f0*/  @!P0 BRA `(.L_x_14) ;  /* 0x0000000000048947 */ /* 0x000fea0003800000 */
[----:B------:R-:W-:Y:S01]  /*1400*/  BPT.TRAP 0x1 ;  /* 0x000000040000795c */ /* 0x000fe20000300000 */
.L_x_14:
[----:B------:R-:W-:Y:S02]  /*1410*/  IMAD.U32 R3, RZ, RZ, UR42 ;  /* 0x0000002aff037e24 */ /* 0x000fe4000f8e00ff */
[----:B------:R-:W-:-:S03]  /*1420*/  IMAD.U32 R0, RZ, RZ, UR36 ;  /* 0x00000024ff007e24 */ /* 0x000fc6000f8e00ff */
[----:B------:R-:W-:Y:S02]  /*1430*/  LEA R3, R3, UR46, 0x3 ;  /* 0x0000002e03037c11 */ /* 0x000fe4000f8e18ff */
[----:B------:R-:W-:-:S04]  /*1440*/  SHF.L.U32 R0, R0, 0x1f, RZ ;  /* 0x0000001f00007819 */ /* 0x000fc800000006ff */
[----:B------:R0:W1:Y:S01]  /*1450*/  SYNCS.PHASECHK.TRANS64.TRYWAIT P1, [R3+URZ], R0 ;  /* 0x00000000030075a7 */ /* 0x000062000802017f */
[----:B------:R-:W-:Y:S05]  /*1460*/  @!P0 BRA `(.L_x_15) ;  /* 0x0000000000048947 */ /* 0x000fea0003800000 */
[----:B------:R-:W-:Y:S01]  /*1470*/  BPT.TRAP 0x1 ;  /* 0x000000040000795c */ /* 0x000fe20000300000 */
.L_x_15:
[----:B------:R-:W-:-:S05]  /*1480*/  IMAD.U32 R4, RZ, RZ, UR44 ;  /* 0x0000002cff047e24 */ /* 0x000fca000f8e00ff */
[----:B------:R-:W-:Y:S01]  /*1490*/  ISETP.GE.AND P2, PT, R4, 0x1, PT ;  /* 0x000000010400780c */ /* 0x000fe20003f46270 */
[----:B-1----:R-:W-:-:S12]  /*14a0*/  @P1 BRA `(.L_x_16) ;  /* 0x0000000000081947 */ /* 0x002fd80003800000 */
[----:B------:R-:W1:Y:S02]  /*14b0*/  SYNCS.PHASECHK.TRANS64.TRYWAIT P1, [R3+URZ], R0 ;  /* 0x00000000030075a7 */ /* 0x000e64000802017f */
[----:B-1----:R-:W-:Y:S05]  /*14c0*/  @!P1 BRA `(.L_x_17) ;  /* 0x00000054003c9947 */ /* 0x002fea0003800000 */
.L_x_16:
[----:B------:R-:W-:Y:S05]  /*14d0*/  WARPSYNC.ALL ;  /* 0x0000000000007948 */ /* 0x000fea0003800000 */
[----:B------:R-:W-:Y:S01]  /*14e0*/  UIADD3 UR4, UR46, 0x50100, URZ ;  /* 0x000501002e047890 */ /* 0x000fe2000fffe03f */
[----:B------:R-:W-:Y:S01]  /*14f0*/  WARPGROUP.ARRIVE ;  /* 0x00000000000079c5 */ /* 0x000fe20000000000 */
[----:B------:R-:W-:Y:S02]  /*1500*/  ULEA UR6, UR42, UR45, 0xc ;  /* 0x0000002d2a067291 */ /* 0x000fe4000f8e603f */
[----:B------:R-:W-:Y:S01]  /*1510*/  USHF.R.U32.HI UR4, URZ, 0x4, UR4 ;  /* 0x000000043f047899 */ /* 0x000fe20008011604 */
[----:B------:R-:W-:Y:S01]  /*1520*/  UMOV UR13, 0x40000040 ;  /* 0x40000040000d7882 */ /* 0x000fe20000000000 */
[----:B------:R-:W-:-:S02]  /*1530*/  UMOV UR15, 0x40000040 ;  /* 0x40000040000f7882 */ /* 0x000fc40000000000 */
[----:B------:R-:W-:Y:S01]  /*1540*/  ULOP3.LUT UR4, UR4, 0x3fff, URZ, 0xc0, !UPT ;  /* 0x00003fff04047892 */ /* 0x000fe2000f8ec03f */
[----:B------:R-:W-:Y:S01]  /*1550*/  UMOV UR12, UR6 ;  /* 0x00000006000c7c82 */ /* 0x000fe20008000000 */
[----:B------:R-:W-:Y:S02]  /*1560*/  UMOV UR5, 0x40000040 ;  /* 0x4000004000057882 */ /* 0x000fe40000000000 */
[----:B------:R-:W-:Y:S01]  /*1570*/  ULOP3.LUT UR8, UR4, 0x10000, URZ, 0xfc, !UPT ;  /* 0x0001000004087892 */ /* 0x000fe2000f8efc3f */
[----:B------:R-:W-:-:S03]  /*1580*/  UMOV UR7, 0x40000040 ;  /* 0x4000004000077882 */ /* 0x000fc60000000000 */
[----:B------:R-:W-:-:S04]  /*1590*/  ULEA UR4, UR42, UR8, 0xb ;  /* 0x000000082a047291 */ /* 0x000fc8000f8e583f */
[----:B------:R-:W-:-:S03]  /*15a0*/  UIADD3 UR9, UR4, 0x606, URZ ;  /* 0x0000060604097890 */ /* 0x000fc6000fffe03f */
[----:B------:R-:W-:Y:S02]  /*15b0*/  UMOV UR14, UR4 ;  /* 0x00000004000e7c82 */ /* 0x000fe40008000000 */
[----:B------:R-:W-:Y:S01]  /*15c0*/  HGMMA.64x64x8.F32.TF32 R24, gdesc[UR12], RZ, !UPT, gsb0 ;  /* 0x04e000000c1879f0 */ /* 0x000fe2000c0028ff */
[----:B------:R-:W-:Y:S02]  /*15d0*/  UIADD3 UR12, UR6, 0x2, URZ ;  /* 0x00000002060c7890 */ /* 0x000fe4000fffe03f */
[----:B------:R-:W-:Y:S01]  /*15e0*/  UIADD3 UR14, UR4, 0x2, URZ ;  /* 0x00000002040e7890 */ /* 0x000fe2000fffe03f */
[----:B------:R-:W-:Y:S01]  /*15f0*/  UMOV UR13, 0x40000040 ;  /* 0x40000040000d7882 */ /* 0x000fe20000000000 */
[----:B------:R-:W-:Y:S01]  /*1600*/  UMOV UR15, 0x40000040 ;  /* 0x40000040000f7882 */ /* 0x000fe20000000000 */
[----:B------:R-:W-:Y:S02]  /*1610*/  WARPGROUP.DEPBAR.LE gsb0, 0x0 ;  /* 0x00008000000079c5 */ /* 0x000fe40000010000 */
[----:B------:R-:W-:-:S06]  /*1620*/  WARPGROUP.ARRIVE ;  /* 0x00000000000079c5 */ /* 0x000fcc0000000000 */
[----:B------:R-:W-:Y:S01]  /*1630*/  HGMMA.64x64x8.F32.TF32 R24, gdesc[UR12], R24, gsb0 ;  /* 0x04e000000c1879f0 */ /* 0x000fe20008002818 */
        /* <DEDUP_REMOVED lines=88> */
[----:B------:R-:W-:-:S07]  /*1bc0*/  UIADD3 UR6, UR6, 0xc06, URZ ;  /* 0x00000c0606067890 */ /* 0x000fce000fffe03f */
[----:B------:R-:W-:Y:S01]  /*1bd0*/  UMOV UR4, UR6 ;  /* 0x0000000600047c82 */ /* 0x000fe20008000000 */
[----:B------:R-:W-:Y:S01]  /*1be0*/  UMOV UR6, UR9 ;  /* 0x0000000900067c82 */ /* 0x000fe20008000000 */
[----:B------:R-:W-:Y:S02]  /*1bf0*/  WARPGROUP.DEPBAR.LE gsb0, 0x0 ;  /* 0x00008000000079c5 */ /* 0x000fe40000010000 */
[----:B------:R-:W-:-:S06]  /*1c00*/  WARPGROUP.ARRIVE ;  /* 0x00000000000079c5 */ /* 0x000fcc0000000000 */
[----:B------:R-:W-:Y:S03]  /*1c10*/  HGMMA.64x64x8.F32.TF32 R24, gdesc[UR12], R24, gsb0 ;  /* 0x04e000000c1879f0 */ /* 0x000fe60008002818 */
[----:B------:R-:W-:Y:S02]  /*1c20*/  WARPGROUP.DEPBAR.LE gsb0, 0x0 ;  /* 0x00008000000079c5 */ /* 0x000fe40000010000 */
[----:B------:R-:W-:-:S06]  /*1c30*/  WARPGROUP.ARRIVE ;  /* 0x00000000000079c5 */ /* 0x000fcc0000000000 */
[----:B------:R-:W-:Y:S03]  /*1c40*/  HGMMA.64x64x8.F32.TF32 R24, gdesc[UR4], R24, gsb0 ;  /* 0x04e00000041879f0 */ /* 0x000fe60008002818 */
[----:B------:R-:W-:Y:S02]  /*1c50*/  WARPGROUP.DEPBAR.LE gsb0, 0x0 ;  /* 0x00008000000079c5 */ /* 0x000fe40000010000 */
[----:B------:R-:W-:Y:S05]  /*1c60*/  @!P2 BRA `(.L_x_18) ;  /* 0x00000008006ca947 */ /* 0x000fea0003800000 */
[----:B------:R-:W-:Y:S01]  /*1c70*/  UIADD3 UR13, UR42, 0x1, URZ ;  /* 0x000000012a0d7890 */ /* 0x000fe2000fffe03f */
[----:B01----:R-:W-:Y:S01]  /*1c80*/  IMAD.U32 R0, RZ, RZ, UR44 ;  /* 0x0000002cff007e24 */ /* 0x003fe2000f8e00ff */
[----:B------:R-:W-:Y:S02]  /*1c90*/  UMOV UR9, UR42 ;  /* 0x0000002a00097c82 */ /* 0x000fe40008000000 */
[----:B------:R-:W-:-:S04]  /*1ca0*/  UISETP.NE.AND UP0, UPT, UR13, 0x5, UPT ;  /* 0x000000050d00788c */ /* 0x000fc8000bf05270 */
[----:B------:R-:W-:Y:S02]  /*1cb0*/  USEL UR4, URZ, 0x1, UP0 ;  /* 0x000000013f047887 */ /* 0x000fe40008000000 */
[----:B------:R-:W-:Y:S02]  /*1cc0*/  USEL UR13, UR13, URZ, UP0 ;  /* 0x0000003f0d0d7287 */ /* 0x000fe40008000000 */
[----:B------:R-:W-:-:S06]  /*1cd0*/  ULOP3.LUT UR4, UR36, UR4, URZ, 0x3c, !UPT ;  /* 0x0000000424047292 */ /* 0x000fcc000f8e3c3f */
[----:B------:R-:W-:-:S07]  /*1ce0*/  IMAD.U32 R5, RZ, RZ, UR4 ;  /* 0x00000004ff057e24 */ /* 0x000fce000f8e00ff */
.L_x_25:
[----:B01----:R-:W-:Y:S05]  /*1cf0*/  @!P0 BRA `(.L_x_19) ;  /* 0x0000000000048947 */ /* 0x003fea0003800000 */
[----:B------:R-:W-:Y:S01]  /*1d00*/  BPT.TRAP 0x1 ;  /* 0x000000040000795c */ /* 0x000fe20000300000 */
.L_x_19:
[----:B------:R-:W0:Y:S01]  /*1d10*/  S2UR UR4, SR_CgaCtaId ;  /* 0x00000000000479c3 */ /* 0x000e220000008800 */
[----:B------:R-:W-:Y:S01]  /*1d20*/  UMOV UR10, 0x400 ;  /* 0x00000400000a7882 */ /* 0x000fe20000000000 */
[----:B------:R-:W-:Y:S01]  /*1d30*/  SHF.L.U32 R3, R5, 0x1f, RZ ;  /* 0x0000001f05037819 */ /* 0x000fe200000006ff */
[----:B0-----:R-:W-:-:S04]  /*1d40*/  ULEA UR10, UR4, UR10, 0x18 ;  /* 0x0000000a040a7291 */ /* 0x001fc8000f8ec03f */
[----:B------:R-:W-:-:S09]  /*1d50*/  ULEA UR4, UR13, UR10, 0x3 ;  /* 0x0000000a0d047291 */ /* 0x000fd2000f8e183f */
[----:B------:R0:W1:Y:S01]  /*1d60*/  SYNCS.PHASECHK.TRANS64.TRYWAIT P1, [UR4], R3 ;  /* 0x00000003ff0075a7 */ /* 0x0000620008020144 */
[----:B------:R-:W-:Y:S05]  /*1d70*/  @!P0 BRA `(.L_x_20) ;  /* 0x0000000000048947 */ /* 0x000fea0003800000 */
[----:B------:R-:W-:Y:S01]  /*1d80*/  BPT.TRAP 0x1 ;  /* 0x000000040000795c */ /* 0x000fe20000300000 */
.L_x_20:
[----:B-1----:R-:W-:Y:S05]  /*1d90*/  @P1 BRA `(.L_x_21) ;  /* 0x0000000000081947 */ /* 0x002fea0003800000 */
[----:B------:R-:W1:Y:S02]  /*1da0*/  SYNCS.PHASECHK.TRANS64.TRYWAIT P1, [UR4], R3 ;  /* 0x00000003ff0075a7 */ /* 0x000e640008020144 */
[----:B-1----:R-:W-:Y:S05]  /*1db0*/  @!P1 BRA `(.L_x_22) ;  /* 0x0000004c00149947 */ /* 0x002fea0003800000 */
.L_x_21:
[----:B------:R-:W-:Y:S01]  /*1dc0*/  ULEA UR12, UR13, UR8, 0xb ;  /* 0x000000080d0c7291 */ /* 0x000fe2000f8e583f */
[----:B------:R-:W-:Y:S01]  /*1dd0*/  WARPGROUP.ARRIVE ;  /* 0x00000000000079c5 */ /* 0x000fe20000000000 */
[----:B------:R-:W-:Y:S01]  /*1de0*/  ULEA UR11, UR13, UR45, 0xc ;  /* 0x0000002d0d0b7291 */ /* 0x000fe2000f8e603f */
[----:B------:R-:W-:Y:S01]  /*1df0*/  UMOV UR7, 0x40000040 ;  /* 0x4000004000077882 */ /* 0x000fe20000000000 */
[----:B------:R-:W-:-:S03]  /*1e00*/  UMOV UR5, 0x40000040 ;  /* 0x4000004000057882 */ /* 0x000fc60000000000 */
[----:B------:R-:W-:Y:S02]  /*1e10*/  UMOV UR6, UR12 ;  /* 0x0000000c00067c82 */ /* 0x000fe40008000000 */
[----:B------:R-:W-:Y:S02]  /*1e20*/  UMOV UR4, UR11 ;  /* 0x0000000b00047c82 */ /* 0x000fe40008000000 */
[----:B------:R-:W-:Y:S01]  /*1e30*/  HGMMA.64x64x8.F32.TF32 R24, gdesc[UR4], R24, gsb0 ;  /* 0x04e00000041879f0 */ /* 0x000fe20008002818 */
[----:B------:R-:W-:Y:S02]  /*1e40*/  UIADD3 UR6, UR12, 0x2, URZ ;  /* 0x000000020c067890 */ /* 0x000fe4000fffe03f */
[----:B------:R-:W-:Y:S01]  /*1e50*/  UIADD3 UR4, UR11, 0x2, URZ ;  /* 0x000000020b047890 */ /* 0x000fe2000fffe03f */
[----:B------:R-:W-:Y:S01]  /*1e60*/  UMOV UR7, 0x40000040 ;  /* 0x4000004000077882 */ /* 0x000fe20000000000 */
[----:B------:R-:W-:Y:S01]  /*1e70*/  UMOV UR5, 0x40000040 ;  /* 0x4000004000057882 */ /* 0x000fe20000000000 */
[----:B------:R-:W-:-:S02]  /*1e80*/  WARPGROUP.DEPBAR.LE gsb0, 0x0 ;  /* 0x00008000000079c5 */ /* 0x000fc40000010000 */
        /* <DEDUP_REMOVED lines=99> */
[----:B------:R-:W-:Y:S03]  /*24c0*/  HGMMA.64x64x8.F32.TF32 R24, gdesc[UR4], R24, gsb0 ;  /* 0x04e00000041879f0 */ /* 0x000fe60008002818 */
[----:B------:R-:W-:Y:S02]  /*24d0*/  WARPGROUP.DEPBAR.LE gsb0, 0x0 ;  /* 0x00008000000079c5 */ /* 0x000fe40000010000 */
[----:B------:R-:W-:Y:S05]  /*24e0*/  @!P0 BRA `(.L_x_23) ;  /* 0x0000000000048947 */ /* 0x000fea0003800000 */
[----:B------:R-:W-:Y:S01]  /*24f0*/  BPT.TRAP 0x1 ;  /* 0x000000040000795c */ /* 0x000fe20000300000 */
.L_x_23:
[----:B------:R-:W-:Y:S01]  /*2500*/  ULEA UR10, UR9, UR10, 0x3 ;  /* 0x0000000a090a7291 */ /* 0x000fe2000f8e183f */
[----:B------:R-:W-:-:S03]  /*2510*/  ISETP.GT.U32.AND P1, PT, R18, 0x1, PT ;  /* 0x000000011200780c */ /* 0x000fc60003f24070 */
[----:B------:R-:W-:-:S04]  /*2520*/  UIADD3 UR10, UR10, 0x28, URZ ;  /* 0x000000280a0a7890 */ /* 0x000fc8000fffe03f */
[----:B------:R-:W-:-:S09]  /*2530*/  UPRMT UR10, URZ, 0x654, UR10 ;  /* 0x000006543f0a7896 */ /* 0x000fd2000800000a */
[----:B------:R-:W-:Y:S01]  /*2540*/  SYNCS.ARRIVE.TRANS64.RED.A1T0 RZ, [UR10], RZ ;  /* 0x000000ffffff79a7 */ /* 0x000fe2000810040a */
[----:B------:R-:W-:Y:S05]  /*2550*/  @P1 BRA `(.L_x_24) ;  /* 0x0000000000041947 */ /* 0x000fea0003800000 */
[----:B------:R-:W-:Y:S01]  /*2560*/  BPT.TRAP 0x1 ;  /* 0x000000040000795c */ /* 0x000fe20000300000 */
.L_x_24:
[----:B------:R-:W-:Y:S01]  /*2570*/  UIADD3 UR13, UR13, 0x1, URZ ;  /* 0x000000010d0d7890 */ /* 0x000fe2000fffe03f */
[C---:B------:R-:W-:Y:S01]  /*2580*/  ISETP.GT.AND P1, PT, R0.reuse, 0x1, PT ;  /* 0x000000010000780c */ /* 0x040fe20003f24270 */
[----:B------:R-:W-:Y:S01]  /*2590*/  UIADD3 UR9, UR9, 0x1, URZ ;  /* 0x0000000109097890 */ /* 0x000fe2000fffe03f */
[----:B------:R-:W-:Y:S01]  /*25a0*/  VIADD R0, R0, 0xffffffff ;  /* 0xffffffff00007836 */ /* 0x000fe20000000000 */
[----:B------:R-:W-:Y:S02]  /*25b0*/  UISETP.NE.AND UP0, UPT, UR13, 0x5, UPT ;  /* 0x000000050d00788c */ /* 0x000fe4000bf05270 */
[----:B------:R-:W-:Y:S02]  /*25c0*/  UISETP.NE.AND UP1, UPT, UR9, 0x5, UPT ;  /* 0x000000050900788c */ /* 0x000fe4000bf25270 */
[----:B------:R-:W-:Y:S02]  /*25d0*/  USEL UR4, URZ, 0x1, UP0 ;  /* 0x000000013f047887 */ /* 0x000fe40008000000 */
[----:B------:R-:W-:-:S02]  /*25e0*/  USEL UR13, UR13, URZ, UP0 ;  /* 0x0000003f0d0d7287 */ /* 0x000fc40008000000 */
[----:B------:R-:W-:Y:S02]  /*25f0*/  USEL UR9, UR9, URZ, UP1 ;  /* 0x0000003f09097287 */ /* 0x000fe40008800000 */
[----:B------:R-:W-:Y:S01]  /*2600*/  LOP3.LUT R5, R5, UR4, RZ, 0x3c, !PT ;  /* 0x0000000405057c12 */ /* 0x000fe2000f8e3cff */
[----:B------:R-:W-:Y:S09]  /*2610*/  @P1 BRA `(.L_x_25) ;  /* 0xfffffff400b41947 */ /* 0x000ff2000383ffff */
.L_x_18:
[----:B01----:R-:W0:Y:S02]  /*2620*/  LDC R0, c[0x0][0x28c] ;  /* 0x0000a300ff007b82 */ /* 0x003e240000000800 */
[----:B0-----:R-:W-:-:S13]  /*2630*/  ISETP.GE.AND P1, PT, R0, 0x1, PT ;  /* 0x000000010000780c */ /* 0x001fda0003f26270 */
[----:B------:R-:W-:Y:S05]  /*2640*/  @!P1 BRA `(.L_x_26) ;  /* 0x0000000000409947 */ /* 0x000fea0003800000 */
[----:B------:R-:W-:Y:S05]  /*2650*/  @!P0 BRA `(.L_x_27) ;  /* 0x0000000000048947 */ /* 0x000fea0003800000 */
[----:B------:R-:W-:Y:S01]  /*2660*/  BPT.TRAP 0x1 ;  /* 0x000000040000795c */ /* 0x000fe20000300000 */
.L_x_27:
[----:B------:R-:W0:Y:S01]  /*2670*/  S2UR UR7, SR_CgaCtaId ;  /* 0x00000000000779c3 */ /* 0x000e220000008800 */
[----:B------:R-:W-:Y:S01]  /*2680*/  UIADD3 UR6, UR44, UR42, URZ ;  /* 0x0000002a2c067290 */ /* 0x000fe2000fffe03f */
[----:B------:R-:W-:-:S03]  /*2690*/  ISETP.GT.U32.AND P0, PT, R18, 0x1, PT ;  /* 0x000000011200780c */ /* 0x000fc60003f04070 */
[----:B------:R-:W-:-:S04]  /*26a0*/  UIMAD.WIDE.U32 UR4, UR6, -0x33333333, URZ ;  /* 0xcccccccd060478a5 */ /* 0x000fc8000f8e003f */
[----:B------:R-:W-:-:S03]  /*26b0*/  USHF.R.U32.HI UR4, URZ, 0x2, UR5 ;  /* 0x000000023f047899 */ /* 0x000fc60008011605 */
[----:B------:R-:W-:Y:S01]  /*26c0*/  UMOV UR5, 0x400 ;  /* 0x0000040000057882 */ /* 0x000fe20000000000 */
[----:B------:R-:W-:Y:S02]  /*26d0*/  UIMAD UR6, UR4, -0x5, UR6 ;  /* 0xfffffffb040678a4 */ /* 0x000fe4000f8e0206 */
[----:B0-----:R-:W-:-:S04]  /*26e0*/  ULEA UR5, UR7, UR5, 0x18 ;  /* 0x0000000507057291 */ /* 0x001fc8000f8ec03f */
[----:B------:R-:W-:-:S04]  /*26f0*/  ULEA UR6, UR6, UR5, 0x3 ;  /* 0x0000000506067291 */ /* 0x000fc8000f8e183f */
[----:B------:R-:W-:-:S04]  /*2700*/  UIADD3 UR6, UR6, 0x28, URZ ;  /* 0x0000002806067890 */ /* 0x000fc8000fffe03f */
[----:B------:R-:W-:-:S09]  /*2710*/  UPRMT UR6, URZ, 0x654, UR6 ;  /* 0x000006543f067896 */ /* 0x000fd20008000006 */
[----:B------:R-:W-:Y:S01]  /*2720*/  SYNCS.ARRIVE.TRANS64.RED.A1T0 RZ, [UR6], RZ ;  /* 0x000000ffffff79a7 */ /* 0x000fe20008100406 */
[----:B------:R-:W-:Y:S05]  /*2730*/  @P0 BRA `(.L_x_26) ;  /* 0x0000000000040947 */ /* 0x000fea0003800000 */
[----:B------:R-:W-:Y:S01]  /*2740*/  BPT.TRAP 0x1 ;  /* 0x000000040000795c */ /* 0x000fe20000300000 */
.L_x_26:
[----:B------:R-:W-:Y:S01]  /*2750*/  IMAD.SHL.U32 R6, R68, 0x40, RZ ;  /* 0x0000004044067824 */ /* 0x000fe200078e00ff */
[----:B------:R-:W-:Y:S01]  /*2760*/  UIADD3 UR42, UR43, UR42, URZ ;  /* 0x0000002a2b2a7290 */ /* 0x000fe2000fffe03f */
[----:B------:R-:W-:Y:S01]  /*2770*/  SHF.R.S32.HI R9, RZ, 0x1f, R67 ;  /* 0x0000001fff097819 */ /* 0x000fe20000011443 */
[----:B------:R-:W-:Y:S01]  /*2780*/  UISETP.GE.U32.AND UP1, UPT, UR43, 0x5, UPT ;  /* 0x000000052b00788c */ /* 0x000fe2000bf26070 */
[----:B------:R-:W-:Y:S01]  /*2790*/  IMAD.SHL.U32 R8, R69, 0x80, RZ ;  /* 0x0000008045087824 */ /* 0x000fe200078e00ff */
[----:B------:R-:W-:Y:S01]  /*27a0*/  ULDC UR7, c[0x0][0x288] ;  /* 0x0000a20000077ab9 */ /* 0x000fe20000000800 */
[C---:B------:R-:W-:Y:S01]  /*27b0*/  LOP3.LUT R10, R6.reuse, 0x6, R61, 0xf8, !PT ;  /* 0x00000006060a7812 */ /* 0x040fe200078ef83d */
[----:B------:R-:W-:Y:S01]  /*27c0*/  UISETP.GT.U32.AND UP0, UPT, UR42, 0x4, UPT ;  /* 0x000000042a00788c */ /* 0x000fe2000bf04070 */
[----:B------:R-:W-:Y:S01]  /*27d0*/  ISETP.GE.AND P0, PT, R6, UR7, PT ;  /* 0x0000000706007c0c */ /* 0x000fe2000bf06270 */
[----:B------:R-:W-:Y:S01]  /*27e0*/  ULDC.64 UR4, c[0x0][0x5d0] ;  /* 0x0001740000047ab9 */ /* 0x000fe20000000a00 */
[--C-:B------:R-:W-:Y:S01]  /*27f0*/  SHF.R.S32.HI R11, RZ, 0x1f, R10.reuse ;  /* 0x0000001fff0b7819 */ /* 0x100fe2000001140a */
[----:B------:R-:W-:Y:S01]  /*2800*/  ULDC UR10, c[0x0][0x284] ;  /* 0x0000a100000a7ab9 */ /* 0x000fe20000000800 */
[----:B------:R-:W-:Y:S01]  /*2810*/  IMAD R0, R9, UR4, RZ ;  /* 0x0000000409007c24 */ /* 0x000fe2000f8e02ff */
[----:B------:R-:W-:Y:S01]  /*2820*/  UISETP.LT.U32.AND UP0, UPT, UR43, 0x5, UP0 ;  /* 0x000000052b00788c */ /* 0x000fe20008701070 */
[----:B------:R-:W-:Y:S01]  /*2830*/  ISETP.GE.OR P0, PT, R8, UR10, P0 ;  /* 0x0000000a08007c0c */ /* 0x000fe20008706670 */
[----:B------:R-:W-:Y:S01]  /*2840*/  IMAD.WIDE.U32 R4, R67, UR4, R10 ;  /* 0x0000000443047c25 */ /* 0x000fe2000f8e000a */
[----:B------:R-:W-:Y:S01]  /*2850*/  ULDC.64 UR8, c[0x0][0x5c8] ;  /* 0x0001720000087ab9 */ /* 0x000fe20000000a00 */
[----:B------:R-:W-:-:S02]  /*2860*/  USEL UR6, URZ, 0x1, !UP0 ;  /* 0x000000013f067887 */ /* 0x000fc4000c000000 */
[----:B------:R-:W-:Y:S01]  /*2870*/  IMAD R3, R67, UR5, R0 ;  /* 0x0000000543037c24 */ /* 0x000fe2000f8e0200 */
[----:B------:R-:W-:Y:S01]  /*2880*/  @UP1 UIMAD.WIDE.U32 UR4, UR42, -0x33333333, URZ ;  /* 0xcccccccd2a0418a5 */ /* 0x000fe2000f8e003f */
[----:B------:R-:W-:Y:S01]  /*2890*/  IMAD.WIDE R68, R69, 0x80, R22 ;  /* 0x0000008045447825 */ /* 0x000fe200078e0216 */
[----:B------:R-:W-:Y:S02]  /*28a0*/  ULOP3.LUT UR36, UR36, UR6, URZ, 0x3c, !UPT ;  /* 0x0000000624247292 */ /* 0x000fe4000f8e3c3f */
[----:B------:R-:W-:Y:S01]  /*28b0*/  @UP1 USHF.R.U32.HI UR4, URZ, 0x2, UR5 ;  /* 0x000000023f041899 */ /* 0x000fe20008011605 */
[----:B------:R-:W-:Y:S02]  /*28c0*/  IMAD.IADD R5, R5, 0x1, R3 ;  /* 0x0000000105057824 */ /* 0x000fe400078e0203 */
[----:B------:R-:W-:Y:S01]  /*28d0*/  IMAD R3, R69, UR8, RZ ;  /* 0x0000000845037c24 */ /* 0x000fe2000f8e02ff */
[----:B------:R-:W-:Y:S01]  /*28e0*/  @UP1 ULOP3.LUT UR36, UR36, 0x1, UR4, 0x78, !UPT ;  /* 0x0000000124241892 */ /* 0x000fe2000f8e7804 */
[----:B------:R-:W-:-:S04]  /*28f0*/  IMAD.WIDE.U32 R70, R68, UR8, R4 ;  /* 0x0000000844467c25 */ /* 0x000fc8000f8e0004 */
[----:B------:R-:W-:Y:S02]  /*2900*/  IMAD R7, R68, UR9, R3 ;  /* 0x0000000944077c24 */ /* 0x000fe4000f8e0203 */
[----:B------:R-:W-:Y:S01]  /*2910*/  IMAD.MOV.U32 R0, RZ, RZ, -0x1 ;  /* 0xffffffffff007424 */ /* 0x000fe200078e00ff */
[----:B------:R-:W-:Y:S06]  /*2920*/  @P0 BRA `(.L_x_28) ;  /* 0x0000002000780947 */ /* 0x000fec0003800000 */
[----:B-----5:R-:W-:Y:S01]  /*2930*/  FSETP.NEU.AND P1, PT, R56, RZ, PT ;  /* 0x000000ff3800720b */ /* 0x020fe20003f2d000 */
[----:B------:R-:W-:Y:S01]  /*2940*/  IMAD.IADD R6, R60, 0x1, -R6 ;  /* 0x000000013c067824 */ /* 0x000fe200078e0a06 */
[----:B------:R-:W-:Y:S01]  /*2950*/  BSSY B0, `(.L_x_28) ;  /* 0x000021b000007945 */ /* 0x000fe20003800000 */
[----:B------:R-:W-:Y:S02]  /*2960*/  IMAD.IADD R3, R65, 0x1, -R8 ;  /* 0x0000000141037824 */ /* 0x000fe400078e0a08 */
[----:B------:R-:W-:Y:S01]  /*2970*/  IMAD.IADD R81, R71, 0x1, R7 ;  /* 0x0000000147517824 */ /* 0x000fe200078e0207 */
[----:B------:R-:W-:-:S04]  /*2980*/  ISETP.GT.AND P0, PT, R6, RZ, PT ;  /* 0x000000ff0600720c */ /* 0x000fc80003f04270 */
[----:B------:R-:W-:-:S03]  /*2990*/  ISETP.GT.AND P2, PT, R3, RZ, P0 ;  /* 0x000000ff0300720c */ /* 0x000fc60000744270 */
[----:B------:R-:W-:Y:S10]  /*29a0*/  @!P1 BRA `(.L_x_29) ;  /* 0x0000001400dc9947 */ /* 0x000ff40003800000 */
[----:B------:R-:W0:Y:S01]  /*29b0*/  LDC.64 R74, c[0x0][0x5b8] ;  /* 0x00016e00ff4a7b82 */ /* 0x000e220000000a00 */
[----:B------:R-:W-:-:S07]  /*29c0*/  ULDC.64 UR4, c[0x0][0x5c0] ;  /* 0x0001700000047ab9 */ /* 0x000fce0000000a00 */
[----:B------:R-:W1:Y:S08]  /*29d0*/  LDC.64 R76, c[0x0][0x5b0] ;  /* 0x00016c00ff4c7b82 */ /* 0x000e700000000a00 */
[----:B------:R-:W2:Y:S01]  /*29e0*/  LDC.64 R78, c[0x0][0x5a8] ;  /* 0x00016a00ff4e7b82 */ /* 0x000ea20000000a00 */
[-C--:B0-----:R-:W-:Y:S02]  /*29f0*/  IMAD R4, R9, R74.reuse, RZ ;  /* 0x0000004a09047224 */ /* 0x081fe400078e02ff */
[----:B------:R-:W-:-:S04]  /*2a00*/  IMAD.WIDE.U32 R72, R67, R74, R10 ;  /* 0x0000004a43487225 */ /* 0x000fc800078e000a */
[----:B------:R-:W-:Y:S02]  /*2a10*/  IMAD R71, R67, R75, R4 ;  /* 0x0000004b43477224 */ /* 0x000fe400078e0204 */
[-C--:B-1----:R-:W-:Y:S02]  /*2a20*/  IMAD R4, R69, R76.reuse, RZ ;  /* 0x0000004c45047224 */ /* 0x082fe400078e02ff */
[----:B------:R-:W-:Y:S02]  /*2a30*/  IMAD.IADD R13, R73, 0x1, R71 ;  /* 0x00000001490d7824 */ /* 0x000fe400078e0247 */
[----:B------:R-:W-:Y:S02]  /*2a40*/  IMAD.MOV.U32 R12, RZ, RZ, R72 ;  /* 0x000000ffff0c7224 */ /* 0x000fe400078e0048 */
[C---:B------:R-:W-:Y:S02]  /*2a50*/  IMAD R69, R68.reuse, R77, R4 ;  /* 0x0000004d44457224 */ /* 0x040fe400078e0204 */
[----:B------:R-:W-:-:S04]  /*2a60*/  IMAD.WIDE.U32 R4, R68, R76, R12 ;  /* 0x0000004c44047225 */ /* 0x000fc800078e000c */
[----:B------:R-:W-:Y:S01]  /*2a70*/  IMAD.IADD R5, R5, 0x1, R69 ;  /* 0x0000000105057824 */ /* 0x000fe200078e0245 */
[----:B--2---:R-:W-:-:S04]  /*2a80*/  LEA R14, P1, R4, R78, 0x2 ;  /* 0x0000004e040e7211 */ /* 0x004fc800078210ff */
[----:B------:R-:W-:-:S05]  /*2a90*/  LEA.HI.X R15, R4, R79, R5, 0x2, P1 ;  /* 0x0000004f040f7211 */ /* 0x000fca00008f1405 */
[----:B------:R0:W2:Y:S01]  /*2aa0*/  @P2 LDG.E.LTC128B R7, desc[UR40][R14.64] ;  /* 0x000000280e072981 */ /* 0x0000a2000c1e1920 */
[----:B------:R-:W-:Y:S01]  /*2ab0*/  LEA R8, P3, R70, UR4, 0x2 ;  /* 0x0000000446087c11 */ /* 0x000fe2000f8610ff */
[----:B------:R-:W-:Y:S01]  /*2ac0*/  IMAD.WIDE.U32 R4, R68, R76, R10 ;  /* 0x0000004c44047225 */ /* 0x000fe200078e000a */
[----:B------:R-:W-:Y:S01]  /*2ad0*/  ISETP.GT.AND P1, PT, R6, 0x1, PT ;  /* 0x000000010600780c */ /* 0x000fe20003f24270 */
[----:B------:R-:W-:Y:S02]  /*2ae0*/  BSSY B1, `(.L_x_30) ;  /* 0x0000012000017945 */ /* 0x000fe40003800000 */
[----:B------:R-:W-:Y:S02]  /*2af0*/  IMAD.IADD R5, R69, 0x1, R5 ;  /* 0x0000000145057824 */ /* 0x000fe400078e0205 */
[----:B------:R-:W-:Y:S01]  /*2b00*/  IMAD.WIDE.U32 R20, R67, R74, R4 ;  /* 0x0000004a43147225 */ /* 0x000fe200078e0004 */
[----:B0-----:R-:W-:-:S03]  /*2b10*/  SHF.L.U64.HI R15, R76, 0x3, R77 ;  /* 0x000000034c0f7819 */ /* 0x001fc6000001024d */
[----:B------:R-:W-:Y:S01]  /*2b20*/  IMAD.IADD R5, R71, 0x1, R21 ;  /* 0x0000000147057824 */ /* 0x000fe200078e0215 */
[----:B------:R-:W-:Y:S01]  /*2b30*/  LEA R4, P4, R20, R78, 0x2 ;  /* 0x0000004e14047211 */ /* 0x000fe200078810ff */
[----:B------:R-:W-:-:S03]  /*2b40*/  IMAD.SHL.U32 R14, R76, 0x8, RZ ;  /* 0x000000084c0e7824 */ /* 0x000fc600078e00ff */
[----:B------:R-:W-:Y:S01]  /*2b50*/  LEA.HI.X R5, R20, R79, R5, 0x2, P4 ;  /* 0x0000004f14057211 */ /* 0x000fe200020f1405 */
[----:B------:R-:W-:Y:S01]  /*2b60*/  IMAD.WIDE.U32 R20, R68, R76, R14 ;  /* 0x0000004c44147225 */ /* 0x000fe200078e000e */
[----:B--2---:R-:W-:-:S05]  /*2b70*/  LOP3.LUT R9, R7, 0xffffe000, RZ, 0xc0, !PT ;  /* 0xffffe00007097812 */ /* 0x004fca00078ec0ff */
[----:B------:R-:W-:-:S04]  /*2b80*/  FMUL R9, R9, R56 ;  /* 0x0000003809097220 */ /* 0x000fc80000400000 */
[----:B------:R-:W-:Y:S01]  /*2b90*/  FFMA R75, R24, R19, R9 ;  /* 0x00000013184b7223 */ /* 0x000fe20000000009 */
[----:B------:R-:W-:Y:S02]  /*2ba0*/  LEA.HI.X R9, R70, UR5, R81, 0x2, P3 ;  /* 0x0000000546097c11 */ /* 0x000fe400098f1451 */
[----:B------:R-:W-:Y:S02]  /*2bb0*/  ISETP.GT.AND P3, PT, R3, RZ, P1 ;  /* 0x000000ff0300720c */ /* 0x000fe40000f64270 */
[----:B------:R-:W-:-:S05]  /*2bc0*/  F2FP.TF32.F32.PACK_B R75, R75 ;  /* 0x0000004bff4b723e */ /* 0x000fca00024050ff */
[----:B------:R0:W-:Y:S06]  /*2bd0*/  @P2 STG.E desc[UR40][R8.64], R75 ;  /* 0x0000004b08002986 */ /* 0x0001ec000c101928 */
[----:B------:R-:W-:Y:S05]  /*2be0*/  @!P3 BRA `(.L_x_31) ;  /* 0x000000000004b947 */ /* 0x000fea0003800000 */
[----:B------:R1:W5:Y:S02]  /*2bf0*/  LDG.E.LTC128B R7, desc[UR40][R4.64+0x4] ;  /* 0x0000042804077981 */ /* 0x000364000c1e1920 */
.L_x_31:
[----:B------:R-:W-:Y:S05]  /*2c00*/  BSYNC B1 ;  /* 0x0000000000017941 */ /* 0x000fea0003800000 */
.L_x_30:
[----:B-----5:R-:W-:Y:S01]  /*2c10*/  LOP3.LUT R15, R7, 0xffffe000, RZ, 0xc0, !PT ;  /* 0xffffe000070f7812 */ /* 0x020fe200078ec0ff */
[----:B------:R-:W-:Y:S01]  /*2c20*/  IMAD.IADD R69, R69, 0x1, R21 ;  /* 0x0000000145457824 */ /* 0x000fe200078e0215 */
[----:B------:R-:W-:Y:S01]  /*2c30*/  IADD3 R72, P2, R72, R20, RZ ;  /* 0x0000001448487210 */ /* 0x000fe20007f5e0ff */
[----:B------:R-:W-:Y:S01]  /*2c40*/  IMAD.MOV.U32 R24, RZ, RZ, R7 ;  /* 0x000000ffff187224 */ /* 0x000fe200078e0007 */
[----:B------:R-:W-:Y:S01]  /*2c50*/  ISETP.GT.AND P0, PT, R3, 0x8, P0 ;  /* 0x000000080300780c */ /* 0x000fe20000704270 */
[----:B------:R-:W-:Y:S02]  /*2c60*/  FMUL R12, R15, R56 ;  /* 0x000000380f0c7220 */ /* 0x000fe40000400000 */
[----:B------:R-:W-:Y:S01]  /*2c70*/  IMAD.X R13, R69, 0x1, R13, P2 ;  /* 0x00000001450d7824 */ /* 0x000fe200010e060d */
[----:B------:R-:W-:Y:S01]  /*2c80*/  LEA R14, P2, R72, R78, 0x2 ;  /* 0x0000004e480e7211 */ /* 0x000fe200078410ff */
[----:B------:R-:W-:-:S03]  /*2c90*/  FFMA R25, R25, R19, R12 ;  /* 0x0000001319197223 */ /* 0x000fc6000000000c */
[----:B------:R-:W-:Y:S02]  /*2ca0*/  LEA.HI.X R15, R72, R79, R13, 0x2, P2 ;  /* 0x0000004f480f7211 */ /* 0x000fe400010f140d */
[----:B------:R-:W-:-:S05]  /*2cb0*/  F2FP.TF32.F32.PACK_B R25, R25 ;  /* 0x00000019ff19723e */ /* 0x000fca00024050ff */
[----:B------:R2:W-:Y:S04]  /*2cc0*/  @P3 STG.E desc[UR40][R8.64+0x4], R25 ;  /* 0x0000041908003986 */ /* 0x0005e8000c101928 */
[----:B------:R-:W3:Y:S01]  /*2cd0*/  @P0 LDG.E.LTC128B R24, desc[UR40][R14.64] ;  /* 0x000000280e180981 */ /* 0x000ee2000c1e1920 */
[----:B------:R-:W-:Y:S01]  /*2ce0*/  IADD3 R20, P2, R10, R20, RZ ;  /* 0x000000140a147210 */ /* 0x000fe20007f5e0ff */
[----:B------:R-:W-:Y:S01]  /*2cf0*/  BSSY B1, `(.L_x_32) ;  /* 0x0000011000017945 */ /* 0x000fe20003800000 */
[----:B------:R-:W-:-:S03]  /*2d00*/  ISETP.GT.AND P1, PT, R3, 0x8, P1 ;  /* 0x000000080300780c */ /* 0x000fc60000f24270 */
[----:B------:R-:W-:Y:S01]  /*2d10*/  IMAD.X R21, R11, 0x1, R69, P2 ;  /* 0x000000010b157824 */ /* 0x000fe200010e0645 */
[C---:B------:R-:W-:Y:S02]  /*2d20*/  SHF.L.U64.HI R11, R57.reuse, 0x2, R58 ;  /* 0x00000002390b7819 */ /* 0x040fe4000001023a */
[----:B------:R-:W-:Y:S01]  /*2d30*/  LEA R12, P2, R57, R8, 0x2 ;  /* 0x00000008390c7211 */ /* 0x000fe200078410ff */
[----:B------:R-:W-:-:S04]  /*2d40*/  IMAD.WIDE.U32 R20, R67, R74, R20 ;  /* 0x0000004a43147225 */ /* 0x000fc800078e0014 */
[----:B------:R-:W-:Y:S01]  /*2d50*/  IMAD.X R13, R11, 0x1, R9, P2 ;  /* 0x000000010b0d7824 */ /* 0x000fe200010e0609 */
[----:B------:R-:W-:Y:S02]  /*2d60*/  LEA R10, P3, R20, R78, 0x2 ;  /* 0x0000004e140a7211 */ /* 0x000fe400078610ff */
[----:B---3--:R-:W-:-:S05]  /*2d70*/  LOP3.LUT R7, R24, 0xffffe000, RZ, 0xc0, !PT ;  /* 0xffffe00018077812 */ /* 0x008fca00078ec0ff */
[----:B------:R-:W-:-:S04]  /*2d80*/  FMUL R7, R7, R56 ;  /* 0x0000003807077220 */ /* 0x000fc80000400000 */
[----:B------:R-:W-:Y:S01]  /*2d90*/  FFMA R67, R26, R19, R7 ;  /* 0x000000131a437223 */ /* 0x000fe20000000007 */
[----:B------:R-:W-:-:S04]  /*2da0*/  IMAD.IADD R7, R71, 0x1, R21 ;  /* 0x0000000147077824 */ /* 0x000fc800078e0215 */
[----:B------:R-:W-:Y:S02]  /*2db0*/  F2FP.TF32.F32.PACK_B R67, R67 ;  /* 0x00000043ff43723e */ /* 0x000fe400024050ff */
[----:B------:R-:W-:-:S03]  /*2dc0*/  LEA.HI.X R11, R20, R79, R7, 0x2, P3 ;  /* 0x0000004f140b7211 */ /* 0x000fc600018f1407 */
[----:B------:R2:W-:Y:S01]  /*2dd0*/  @P0 STG.E desc[UR40][R12.64], R67 ;  /* 0x000000430c000986 */ /* 0x0005e2000c101928 */
[----:B------:R-:W-:Y:S05]  /*2de0*/  @!P1 BRA `(.L_x_33) ;  /* 0x0000000000049947 */ /* 0x000fea0003800000 */
[----:B------:R3:W5:Y:S02]  /*2df0*/  LDG.E.LTC128B R24, desc[UR40][R10.64+0x4] ;  /* 0x000004280a187981 */ /* 0x000764000c1e1920 */
.L_x_33:
[----:B------:R-:W-:Y:S05]  /*2e00*/  BSYNC B1 ;  /* 0x0000000000017941 */ /* 0x000fea0003800000 */
.L_x_32:
[----:B-----5:R-:W-:Y:S01]  /*2e10*/  LOP3.LUT R7, R24, 0xffffe000, RZ, 0xc0, !PT ;  /* 0xffffe00018077812 */ /* 0x020fe200078ec0ff */
[----:B------:R-:W-:Y:S01]  /*2e20*/  BSSY B1, `(.L_x_34) ;  /* 0x0000009000017945 */ /* 0x000fe20003800000 */
[----:B------:R-:W-:-:S03]  /*2e30*/  ISETP.GT.AND P0, PT, R6, 0x8, PT ;  /* 0x000000080600780c */ /* 0x000fc60003f04270 */
[----:B------:R-:W-:Y:S01]  /*2e40*/  FMUL R14, R7, R56 ;  /* 0x00000038070e7220 */ /* 0x000fe20000400000 */
[----:B------:R-:W-:-:S03]  /*2e50*/  ISETP.GT.AND P2, PT, R3, RZ, P0 ;  /* 0x000000ff0300720c */ /* 0x000fc60000744270 */
[----:B------:R-:W-:-:S05]  /*2e60*/  FFMA R27, R27, R19, R14 ;  /* 0x000000131b1b7223 */ /* 0x000fca000000000e */
[----:B------:R-:W-:-:S05]  /*2e70*/  F2FP.TF32.F32.PACK_B R27, R27 ;  /* 0x0000001bff1b723e */ /* 0x000fca00024050ff */
[----:B------:R4:W-:Y:S01]  /*2e80*/  @P1 STG.E desc[UR40][R12.64+0x4], R27 ;  /* 0x0000041b0c001986 */ /* 0x0009e2000c101928 */
[----:B------:R-:W-:Y:S05]  /*2e90*/  @!P2 BRA `(.L_x_35) ;  /* 0x000000000004a947 */ /* 0x000fea0003800000 */
[----:B------:R0:W5:Y:S02]  /*2ea0*/  LDG.E.LTC128B R24, desc[UR40][R4.64+0x20] ;  /* 0x0000202804187981 */ /* 0x000164000c1e1920 */
.L_x_35:
[----:B------:R-:W-:Y:S05]  /*2eb0*/  BSYNC B1 ;  /* 0x0000000000017941 */ /* 0x000fea0003800000 */
.L_x_34:
        /* <DEDUP_REMOVED lines=10> */
.L_x_37:
[----:B------:R-:W-:Y:S05]  /*2f60*/  BSYNC B1 ;  /* 0x0000000000017941 */ /* 0x000fea0003800000 */
.L_x_36:
[----:B0----5:R-:W-:Y:S01]  /*2f70*/  LOP3.LUT R7, R24, 0xffffe000, RZ, 0xc0, !PT ;  /* 0xffffe00018077812 */ /* 0x021fe200078ec0ff */
[----:B------:R-:W-:Y:S01]  /*2f80*/  BSSY B1, `(.L_x_38) ;  /* 0x0000008000017945 */ /* 0x000fe20003800000 */
[----:B------:R-:W-:-:S03]  /*2f90*/  ISETP.GT.AND P0, PT, R3, 0x8, P0 ;  /* 0x000000080300780c */ /* 0x000fc60000704270 */
[----:B------:R-:W-:-:S04]  /*2fa0*/  FMUL R14, R7, R56 ;  /* 0x00000038070e7220 */ /* 0x000fc80000400000 */
[----:B------:R-:W-:-:S05]  /*2fb0*/  FFMA R29, R29, R19, R14 ;  /* 0x000000131d1d7223 */ /* 0x000fca000000000e */
[----:B------:R-:W-:-:S05]  /*2fc0*/  F2FP.TF32.F32.PACK_B R29, R29 ;  /* 0x0000001dff1d723e */ /* 0x000fca00024050ff */
[----:B------:R0:W-:Y:S01]  /*2fd0*/  @P3 STG.E desc[UR40][R8.64+0x24], R29 ;  /* 0x0000241d08003986 */ /* 0x0001e2000c101928 */
[----:B------:R-:W-:Y:S05]  /*2fe0*/  @!P0 BRA `(.L_x_39) ;  /* 0x0000000000048947 */ /* 0x000fea0003800000 */
[----:B------:R0:W5:Y:S02]  /*2ff0*/  LDG.E.LTC128B R24, desc[UR40][R10.64+0x20] ;  /* 0x000020280a187981 */ /* 0x000164000c1e1920 */
.L_x_39:
[----:B------:R-:W-:Y:S05]  /*3000*/  BSYNC B1 ;  /* 0x0000000000017941 */ /* 0x000fea0003800000 */
.L_x_38:
[----:B-----5:R-:W-:Y:S01]  /*3010*/  LOP3.LUT R7, R24, 0xffffe000, RZ, 0xc0, !PT ;  /* 0xffffe00018077812 */ /* 0x020fe200078ec0ff */
        /* <DEDUP_REMOVED lines=8> */
.L_x_41:
[----:B------:R-:W-:Y:S05]  /*30a0*/  BSYNC B1 ;  /* 0x0000000000017941 */ /* 0x000fea0003800000 */
.L_x_40:
[----:B0----5:R-:W-:Y:S01]  /*30b0*/  LOP3.LUT R7, R24, 0xffffe000, RZ, 0xc0, !PT ;  /* 0xffffe00018077812 */ /* 0x021fe200078ec0ff */
        /* <DEDUP_REMOVED lines=9> */
.L_x_43:
[----:B------:R-:W-:Y:S05]  /*3150*/  BSYNC B1 ;  /* 0x0000000000017941 */ /* 0x000fea0003800000 */
.L_x_42:
        /* <DEDUP_REMOVED lines=10> */
.L_x_45:
[----:B------:R-:W-:Y:S05]  /*3200*/  BSYNC B1 ;  /* 0x0000000000017941 */ /* 0x000fea0003800000 */
.L_x_44:
        /* <DEDUP_REMOVED lines=9> */
.L_x_47:
[----:B------:R-:W-:Y:S05]  /*32a0*/  BSYNC B1 ;  /* 0x0000000000017941 */ /* 0x000fea0003800000 */
.L_x_46:
        /* <DEDUP_REMOVED lines=9> */
.L_x_49:
[----:B------:R-:W-:Y:S05]  /*3340*/  BSYNC B1 ;  /* 0x0000000000017941 */ /* 0x000fea0003800000 */
.L_x_48:
        /* <DEDUP_REMOVED lines=10> */
.L_x_51:
[----:B------:R-:W-:Y:S05]  /*33f0*/  BSYNC B1 ;  /* 0x0000000000017941 */ /* 0x000fea0003800000 */
.L_x_50:
        /* <DEDUP_REMOVED lines=10> */
.L_x_53:
[----:B------:R-:W-:Y:S05]  /*34a0*/  BSYNC B1 ;  /* 0x0000000000017941 */ /* 0x000fea0003800000 */
.L_x_52:
        /* <DEDUP_REMOVED lines=9> */
.L_x_55:
[----:B------:R-:W-:Y:S05]  /*3540*/  BSYNC B1 ;  /* 0x0000000000017941 */ /* 0x000fea0003800000 */
.L_x_54:
        /* <DEDUP_REMOVED lines=9> */
.L_x_57:
[----:B------:R-:W-:Y:S05]  /*35e0*/  BSYNC B1 ;  /* 0x0000000000017941 */ /* 0x000fea0003800000 */
.L_x_56:
        /* <DEDUP_REMOVED lines=10> */
.L_x_59:
[----:B------:R-:W-:Y:S05]  /*3690*/  BSYNC B1 ;  /* 0x0000000000017941 */ /* 0x000fea0003800000 */
.L_x_58:
        /* <DEDUP_REMOVED lines=10> */
.L_x_61:
[----:B------:R-:W-:Y:S05]  /*3740*/  BSYNC B1 ;  /* 0x0000000000017941 */ /* 0x000fea0003800000 */
.L_x_60:
        /* <DEDUP_REMOVED lines=9> */
.L_x_63:
[----:B------:R-:W-:Y:S05]  /*37e0*/  BSYNC B1 ;  /* 0x0000000000017941 */ /* 0x000fea0003800000 */
.L_x_62:
        /* <DEDUP_REMOVED lines=9> */
.L_x_65:
[----:B------:R-:W-:Y:S05]  /*3880*/  BSYNC B1 ;  /* 0x0000000000017941 */ /* 0x000fea0003800000 */
.L_x_64:
        /* <DEDUP_REMOVED lines=10> */
.L_x_67:
[----:B------:R-:W-:Y:S05]  /*3930*/  BSYNC B1 ;  /* 0x0000000000017941 */ /* 0x000fea0003800000 */
.L_x_66:
        /* <DEDUP_REMOVED lines=10> */
.L_x_69:
[----:B------:R-:W-:Y:S05]  /*39e0*/  BSYNC B1 ;  /* 0x0000000000017941 */ /* 0x000fea0003800000 */
.L_x_68:
        /* <DEDUP_REMOVED lines=9> */
.L_x_71:
[----:B------:R-:W-:Y:S05]  /*3a80*/  BSYNC B1 ;  /* 0x0000000000017941 */ /* 0x000fea0003800000 */
.L_x_70:
        /* <DEDUP_REMOVED lines=9> */
.L_x_73:
[----:B------:R-:W-:Y:S05]  /*3b20*/  BSYNC B1 ;  /* 0x0000000000017941 */ /* 0x000fea0003800000 */
.L_x_72:
        /* <DEDUP_REMOVED lines=10> */
.L_x_75:
[----:B------:R-:W-:Y:S05]  /*3bd0*/  BSYNC B1 ;  /* 0x0000000000017941 */ /* 0x000fea0003800000 */
.L_x_74:
        /* <DEDUP_REMOVED lines=10> */
.L_x_77:
[----:B------:R-:W-:Y:S05]  /*3c80*/  BSYNC B1 ;  /* 0x0000000000017941 */ /* 0x000fea0003800000 */
.L_x_76:
        /* <DEDUP_REMOVED lines=9> */
.L_x_79:
[----:B------:R-:W-:Y:S05]  /*3d20*/  BSYNC B1 ;  /* 0x0000000000017941 */ /* 0x000fea0003800000 */
.L_x_78:
        /* <DEDUP_REMOVED lines=9> */
.L_x_81:
[----:B------:R-:W-:Y:S05]  /*3dc0*/  BSYNC B1 ;  /* 0x0000000000017941 */ /* 0x000fea0003800000 */
.L_x_80:
        /* <DEDUP_REMOVED lines=10> */
.L_x_83:
[----:B------:R-:W-:Y:S05]  /*3e70*/  BSYNC B1 ;  /* 0x0000000000017941 */ /* 0x000fea0003800000 */
.L_x_82:
[----:B-----5:R-:W-:Y:S01]  /*3e80*/  LOP3.LUT R7, R24, 0xffffe000, RZ, 0xc0, !PT ;  /* 0xffffe00018077812 */ /* 0x020fe200078ec0ff */
[----:B------:R-:W-:Y:S01]  /*3e90*/  BSSY B1, `(.L_x_84) ;  /* 0x000000b000017945 */ /* 0x000fe20003800000 */
[----:B------:R-:W-:Y:S01]  /*3ea0*/  ISETP.GT.AND P1, PT, R6, 0x39, PT ;  /* 0x000000390600780c */ /* 0x000fe20003f24270 */
[----:B------:R-:W-:Y:S02]  /*3eb0*/  @P2 IMAD.MOV.U32 R6, RZ, RZ, R8 ;  /* 0x000000ffff062224 */ /* 0x000fe400078e0008 */
[----:B------:R-:W-:Y:S01]  /*3ec0*/  FMUL R7, R7, R56 ;  /* 0x0000003807077220 */ /* 0x000fe20000400000 */
[----:B------:R-:W-:-:S03]  /*3ed0*/  ISETP.GT.AND P3, PT, R3, RZ, P1 ;  /* 0x000000ff0300720c */ /* 0x000fc60000f64270 */
[----:B------:R-:W-:Y:S01]  /*3ee0*/  FFMA R15, R52, R19, R7 ;  /* 0x00000013340f7223 */ /* 0x000fe20000000007 */
[----:B------:R-:W-:-:S04]  /*3ef0*/  @P2 IMAD.MOV.U32 R7, RZ, RZ, R9 ;  /* 0x000000ffff072224 */ /* 0x000fc800078e0009 */
[----:B------:R-:W-:-:S05]  /*3f00*/  F2FP.TF32.F32.PACK_B R15, R15 ;  /* 0x0000000fff0f723e */ /* 0x000fca00024050ff */
[----:B------:R0:W-:Y:S01]  /*3f10*/  @P2 STG.E desc[UR40][R6.64+0xe0], R15 ;  /* 0x0000e00f06002986 */ /* 0x0001e2000c101928 */
[----:B------:R-:W-:Y:S05]  /*3f20*/  @!P3 BRA `(.L_x_85) ;  /* 0x000000000004b947 */ /* 0x000fea0003800000 */
[----:B------:R0:W5:Y:S02]  /*3f30*/  LDG.E.LTC128B R24, desc[UR40][R4.64+0xe4] ;  /* 0x0000e42804187981 */ /* 0x000164000c1e1920 */
.L_x_85:
[----:B------:R-:W-:Y:S05]  /*3f40*/  BSYNC B1 ;  /* 0x0000000000017941 */ /* 0x000fea0003800000 */
.L_x_84:
[----:B01---5:R-:W-:Y:S01]  /*3f50*/  LOP3.LUT R5, R24, 0xffffe000, RZ, 0xc0, !PT ;  /* 0xffffe00018057812 */ /* 0x023fe200078ec0ff */
        /* <DEDUP_REMOVED lines=8> */
.L_x_87:
[----:B------:R-:W-:Y:S05]  /*3fe0*/  BSYNC B1 ;  /* 0x0000000000017941 */ /* 0x000fea0003800000 */
.L_x_86:
[----:B-----5:R-:W-:Y:S01]  /*3ff0*/  LOP3.LUT R5, R24, 0xffffe000, RZ, 0xc0, !PT ;  /* 0xffffe00018057812 */ /* 0x020fe200078ec0ff */
[----:B------:R-:W-:Y:S01]  /*4000*/  @P0 IMAD.MOV.U32 R4, RZ, RZ, R12 ;  /* 0x000000ffff040224 */ /* 0x000fe200078e000c */
[----:B------:R-:W-:Y:S01]  /*4010*/  ISETP.GT.AND P1, PT, R3, 0x8, P1 ;  /* 0x000000080300780c */ /* 0x000fe20000f24270 */
[----:B------:R-:W-:Y:S02]  /*4020*/  BSSY B1, `(.L_x_88) ;  /* 0x0000008000017945 */ /* 0x000fe40003800000 */
[----:B------:R-:W-:-:S04]  /*4030*/  FMUL R5, R5, R56 ;  /* 0x0000003805057220 */ /* 0x000fc80000400000 */
[----:B------:R-:W-:Y:S01]  /*4040*/  FFMA R7, R54, R19, R5 ;  /* 0x0000001336077223 */ /* 0x000fe20000000005 */
[----:B------:R-:W-:-:S04]  /*4050*/  @P0 IMAD.MOV.U32 R5, RZ, RZ, R13 ;  /* 0x000000ffff050224 */ /* 0x000fc800078e000d */
[----:B------:R-:W-:-:S05]  /*4060*/  F2FP.TF32.F32.PACK_B R7, R7 ;  /* 0x00000007ff07723e */ /* 0x000fca00024050ff */
[----:B------:R0:W-:Y:S01]  /*4070*/  @P0 STG.E desc[UR40][R4.64+0xe0], R7 ;  /* 0x0000e00704000986 */ /* 0x0001e2000c101928 */
[----:B------:R-:W-:Y:S05]  /*4080*/  @!P1 BRA `(.L_x_89) ;  /* 0x0000000000049947 */ /* 0x000fea0003800000 */
[----:B------:R0:W5:Y:S02]  /*4090*/  LDG.E.LTC128B R24, desc[UR40][R10.64+0xe4] ;  /* 0x0000e4280a187981 */ /* 0x000164000c1e1920 */
.L_x_89:
[----:B------:R-:W-:Y:S05]  /*40a0*/  BSYNC B1 ;  /* 0x0000000000017941 */ /* 0x000fea0003800000 */
.L_x_88:
[----:B------:R-:W-:Y:S05]  /*40b0*/  @!P1 BRA `(.L_x_90) ;  /* 0x0000000800909947 */ /* 0x000fea0003800000 */
[----:B-----5:R-:W-:-:S05]  /*40c0*/  LOP3.LUT R3, R24, 0xffffe000, RZ, 0xc0, !PT ;  /* 0xffffe00018037812 */ /* 0x020fca00078ec0ff */
[----:B0-----:R-:W-:-:S04]  /*40d0*/  FMUL R4, R3, R56 ;  /* 0x0000003803047220 */ /* 0x001fc80000400000 */
[----:B------:R-:W-:-:S05]  /*40e0*/  FFMA R55, R55, R19, R4 ;  /* 0x0000001337377223 */ /* 0x000fca0000000004 */
[----:B------:R-:W-:-:S05]  /*40f0*/  F2FP.TF32.F32.PACK_B R55, R55 ;  /* 0x00000037ff37723e */ /* 0x000fca00024050ff */
[----:B------:R0:W-:Y:S01]  /*4100*/  STG.E desc[UR40][R12.64+0xe4], R55 ;  /* 0x0000e4370c007986 */ /* 0x0001e2000c101928 */
[----:B------:R-:W-:Y:S05]  /*4110*/  BRA `(.L_x_90) ;  /* 0x0000000800787947 */ /* 0x000fea0003800000 */
.L_x_29:
[----:B------:R-:W-:Y:S01]  /*4120*/  ISETP.GT.AND P4, PT, R6, 0x1, PT ;  /* 0x000000010600780c */ /* 0x000fe20003f84270 */
[----:B------:R-:W-:Y:S01]  /*4130*/  ULDC.64 UR4, c[0x0][0x5c0] ;  /* 0x0001700000047ab9 */ /* 0x000fe20000000a00 */
[-C--:B------:R-:W-:Y:S01]  /*4140*/  FMUL R7, R24, R19.reuse ;  /* 0x0000001318077220 */ /* 0x080fe20000400000 */
[----:B------:R-:W-:Y:S01]  /*4150*/  LEA R4, P3, R70, UR4, 0x2 ;  /* 0x0000000446047c11 */ /* 0x000fe2000f8610ff */
[-C--:B------:R-:W-:Y:S01]  /*4160*/  FMUL R25, R25, R19.reuse ;  /* 0x0000001319197220 */ /* 0x080fe20000400000 */
[----:B------:R-:W-:Y:S01]  /*4170*/  ISETP.GT.AND P1, PT, R3, RZ, P4 ;  /* 0x000000ff0300720c */ /* 0x000fe20002724270 */
[-C--:B------:R-:W-:Y:S01]  /*4180*/  FMUL R11, R26, R19.reuse ;  /* 0x000000131a0b7220 */ /* 0x080fe20000400000 */
[----:B------:R-:W-:Y:S01]  /*4190*/  LEA.HI.X R5, R70, UR5, R81, 0x2, P3 ;  /* 0x0000000546057c11 */ /* 0x000fe200098f1451 */
[----:B------:R-:W-:Y:S01]  /*41a0*/  FMUL R27, R27, R19 ;  /* 0x000000131b1b7220 */ /* 0x000fe20000400000 */
[----:B------:R-:W-:Y:S01]  /*41b0*/  F2FP.TF32.F32.PACK_B R7, R7 ;  /* 0x00000007ff07723e */ /* 0x000fe200024050ff */
[----:B------:R-:W-:Y:S01]  /*41c0*/  FMUL R29, R29, R19 ;  /* 0x000000131d1d7220 */ /* 0x000fe20000400000 */
[----:B------:R-:W-:Y:S01]  /*41d0*/  F2FP.TF32.F32.PACK_B R25, R25 ;  /* 0x00000019ff19723e */ /* 0x000fe200024050ff */
[-C--:B------:R-:W-:Y:S01]  /*41e0*/  FMUL R31, R31, R19.reuse ;  /* 0x000000131f1f7220 */ /* 0x080fe20000400000 */
[C---:B------:R-:W-:Y:S01]  /*41f0*/  SHF.L.U64.HI R9, R57.reuse, 0x2, R58 ;  /* 0x0000000239097819 */ /* 0x040fe2000001023a */
[----:B------:R0:W-:Y:S01]  /*4200*/  @P2 STG.E desc[UR40][R4.64], R7 ;  /* 0x0000000704002986 */ /* 0x0001e2000c101928 */
[----:B------:R-:W-:Y:S01]  /*4210*/  LEA R8, P3, R57, R4, 0x2 ;  /* 0x0000000439087211 */ /* 0x000fe200078610ff */
[-C--:B------:R-:W-:Y:S01]  /*4220*/  FMUL R13, R32, R19.reuse ;  /* 0x00000013200d7220 */ /* 0x080fe20000400000 */
[C---:B------:R-:W-:Y:S01]  /*4230*/  ISETP.GT.AND P2, PT, R6.reuse, 0x8, PT ;  /* 0x000000080600780c */ /* 0x040fe20003f44270 */
[----:B------:R-:W-:Y:S01]  /*4240*/  @P1 STG.E desc[UR40][R4.64+0x4], R25 ;  /* 0x0000041904001986 */ /* 0x000fe2000c101928 */
[----:B------:R-:W-:Y:S01]  /*4250*/  ISETP.GT.AND P1, PT, R6, 0x9, PT ;  /* 0x000000090600780c */ /* 0x000fe20003f24270 */
[----:B------:R-:W-:Y:S01]  /*4260*/  IMAD.X R9, R9, 0x1, R5, P3 ;  /* 0x0000000109097824 */ /* 0x000fe200018e0605 */
[----:B------:R-:W-:Y:S01]  /*4270*/  ISETP.GT.AND P0, PT, R3, 0x8, P0 ;  /* 0x000000080300780c */ /* 0x000fe20000704270 */
[-C--:B------:R-:W-:Y:S01]  /*4280*/  FMUL R33, R33, R19.reuse ;  /* 0x0000001321217220 */ /* 0x080fe20000400000 */
[----:B------:R-:W-:Y:S01]  /*4290*/  ISETP.GT.AND P4, PT, R3, 0x8, P4 ;  /* 0x000000080300780c */ /* 0x000fe20002784270 */
[-C--:B------:R-:W-:Y:S01]  /*42a0*/  FMUL R35, R35, R19.reuse ;  /* 0x0000001323237220 */ /* 0x080fe20000400000 */
[C---:B------:R-:W-:Y:S01]  /*42b0*/  ISETP.GT.AND P5, PT, R3.reuse, RZ, P2 ;  /* 0x000000ff0300720c */ /* 0x040fe200017a4270 */
[-C--:B0-----:R-:W-:Y:S01]  /*42c0*/  FMUL R7, R28, R19.reuse ;  /* 0x000000131c077220 */ /* 0x081fe20000400000 */
[----:B------:R-:W-:Y:S01]  /*42d0*/  ISETP.GT.AND P3, PT, R3, RZ, P1 ;  /* 0x000000ff0300720c */ /* 0x000fe20000f64270 */
[----:B------:R-:W-:Y:S01]  /*42e0*/  FMUL R37, R37, R19 ;  /* 0x0000001325257220 */ /* 0x000fe20000400000 */
[----:B------:R-:W-:Y:S01]  /*42f0*/  F2FP.TF32.F32.PACK_B R11, R11 ;  /* 0x0000000bff0b723e */ /* 0x000fe200024050ff */
[----:B------:R-:W-:Y:S01]  /*4300*/  FMUL R39, R39, R19 ;  /* 0x0000001327277220 */ /* 0x000fe20000400000 */
[----:B------:R-:W-:Y:S01]  /*4310*/  F2FP.TF32.F32.PACK_B R27, R27 ;  /* 0x0000001bff1b723e */ /* 0x000fe200024050ff */
[----:B------:R-:W-:Y:S01]  /*4320*/  FMUL R41, R41, R19 ;  /* 0x0000001329297220 */ /* 0x000fe20000400000 */
[----:B------:R-:W-:Y:S01]  /*4330*/  F2FP.TF32.F32.PACK_B R7, R7 ;  /* 0x00000007ff07723e */ /* 0x000fe200024050ff */
[----:B------:R0:W-:Y:S01]  /*4340*/  @P0 STG.E desc[UR40][R8.64], R11 ;  /* 0x0000000b08000986 */ /* 0x0001e2000c101928 */
[----:B------:R-:W-:Y:S01]  /*4350*/  F2FP.TF32.F32.PACK_B R29, R29 ;  /* 0x0000001dff1d723e */ /* 0x000fe200024050ff */
[-C--:B------:R-:W-:Y:S01]  /*4360*/  FMUL R43, R43, R19.reuse ;  /* 0x000000132b2b7220 */ /* 0x080fe20000400000 */
[C---:B------:R-:W-:Y:S01]  /*4370*/  ISETP.GT.AND P0, PT, R6.reuse, 0x10, PT ;  /* 0x000000100600780c */ /* 0x040fe20003f04270 */
[----:B------:R-:W-:Y:S01]  /*4380*/  @P4 STG.E desc[UR40][R8.64+0x4], R27 ;  /* 0x0000041b08004986 */ /* 0x000fe2000c101928 */
[----:B------:R-:W-:Y:S01]  /*4390*/  ISETP.GT.AND P2, PT, R3, 0x8, P2 ;  /* 0x000000080300780c */ /* 0x000fe20001744270 */
[-C--:B------:R-:W-:Y:S01]  /*43a0*/  FMUL R45, R45, R19.reuse ;  /* 0x000000132d2d7220 */ /* 0x080fe20000400000 */
[C---:B------:R-:W-:Y:S01]  /*43b0*/  ISETP.GT.AND P1, PT, R3.reuse, 0x8, P1 ;  /* 0x000000080300780c */ /* 0x040fe20000f24270 */
[----:B------:R1:W-:Y:S01]  /*43c0*/  @P5 STG.E desc[UR40][R4.64+0x20], R7 ;  /* 0x0000200704005986 */ /* 0x0003e2000c101928 */
[----:B------:R-:W-:Y:S01]  /*43d0*/  ISETP.GT.AND P5, PT, R3, RZ, P0 ;  /* 0x000000ff0300720c */ /* 0x000fe200007a4270 */
[----:B------:R-:W-:Y:S01]  /*43e0*/  FMUL R47, R47, R19 ;  /* 0x000000132f2f7220 */ /* 0x000fe20000400000 */
[----:B------:R-:W-:Y:S01]  /*43f0*/  F2FP.TF32.F32.PACK_B R31, R31 ;  /* 0x0000001fff1f723e */ /* 0x000fe200024050ff */
[----:B------:R-:W-:Y:S01]  /*4400*/  @P3 STG.E desc[UR40][R4.64+0x24], R29 ;  /* 0x0000241d04003986 */ /* 0x000fe2000c101928 */
[----:B------:R-:W-:Y:S01]  /*4410*/  ISETP.GT.AND P3, PT, R6, 0x11, PT ;  /* 0x000000110600780c */ /* 0x000fe20003f64270 */
[----:B0-----:R-:W-:Y:S01]  /*4420*/  FMUL R11, R30, R19 ;  /* 0x000000131e0b7220 */ /* 0x001fe20000400000 */
[----:B------:R-:W-:Y:S01]  /*4430*/  F2FP.TF32.F32.PACK_B R13, R13 ;  /* 0x0000000dff0d723e */ /* 0x000fe200024050ff */
[-C--:B------:R-:W-:Y:S01]  /*4440*/  FMUL R49, R49, R19.reuse ;  /* 0x0000001331317220 */ /* 0x080fe20000400000 */
[----:B------:R-:W-:Y:S01]  /*4450*/  ISETP.GT.AND P4, PT, R3, RZ, P3 ;  /* 0x000000ff0300720c */ /* 0x000fe20001f84270 */
[----:B------:R-:W-:Y:S01]  /*4460*/  FMUL R15, R50, R19 ;  /* 0x00000013320f7220 */ /* 0x000fe20000400000 */
[----:B------:R-:W-:Y:S01]  /*4470*/  F2FP.TF32.F32.PACK_B R11, R11 ;  /* 0x0000000bff0b723e */ /* 0x000fe200024050ff */
[----:B-1----:R-:W-:Y:S01]  /*4480*/  FMUL R7, R34, R19 ;  /* 0x0000001322077220 */ /* 0x002fe20000400000 */
[----:B------:R-:W-:Y:S01]  /*4490*/  F2FP.TF32.F32.PACK_B R33, R33 ;  /* 0x00000021ff21723e */ /* 0x000fe200024050ff */
[-C--:B------:R-:W-:Y:S01]  /*44a0*/  FMUL R51, R51, R19.reuse ;  /* 0x0000001333337220 */ /* 0x080fe20000400000 */
[----:B------:R-:W-:Y:S01]  /*44b0*/  ISETP.GT.AND P0, PT, R3, 0x8, P0 ;  /* 0x000000080300780c */ /* 0x000fe20000704270 */
[----:B------:R0:W-:Y:S01]  /*44c0*/  @P2 STG.E desc[UR40][R8.64+0x20], R11 ;  /* 0x0000200b08002986 */ /* 0x0001e2000c101928 */
[----:B------:R-:W-:Y:S01]  /*44d0*/  ISETP.GT.AND P2, PT, R6, 0x19, PT ;  /* 0x000000190600780c */ /* 0x000fe20003f44270 */
[----:B------:R-:W-:Y:S01]  /*44e0*/  FMUL R21, R52, R19 ;  /* 0x0000001334157220 */ /* 0x000fe20000400000 */
[----:B------:R-:W-:Y:S01]  /*44f0*/  F2FP.TF32.F32.PACK_B R7, R7 ;  /* 0x00000007ff07723e */ /* 0x000fe200024050ff */
[----:B------:R-:W-:Y:S01]  /*4500*/  @P1 STG.E desc[UR40][R8.64+0x24], R31 ;  /* 0x0000241f08001986 */ /* 0x000fe2000c101928 */
[----:B------:R-:W-:Y:S01]  /*4510*/  ISETP.GT.AND P1, PT, R6, 0x18, PT ;  /* 0x000000180600780c */ /* 0x000fe20003f24270 */
[----:B------:R-:W-:Y:S01]  /*4520*/  FMUL R53, R53, R19 ;  /* 0x0000001335357220 */ /* 0x000fe20000400000 */
[----:B------:R-:W-:Y:S01]  /*4530*/  F2FP.TF32.F32.PACK_B R35, R35 ;  /* 0x00000023ff23723e */ /* 0x000fe200024050ff */
[----:B------:R1:W-:Y:S01]  /*4540*/  @P5 STG.E desc[UR40][R4.64+0x40], R13 ;  /* 0x0000400d04005986 */ /* 0x0003e2000c101928 */
[----:B------:R-:W-:Y:S01]  /*4550*/  ISETP.GT.AND P5, PT, R3, RZ, P1 ;  /* 0x000000ff0300720c */ /* 0x000fe20000fa4270 */
[----:B------:R-:W-:Y:S01]  /*4560*/  FMUL R55, R55, R19 ;  /* 0x0000001337377220 */ /* 0x000fe20000400000 */
[----:B------:R-:W-:Y:S01]  /*4570*/  F2FP.TF32.F32.PACK_B R37, R37 ;  /* 0x00000025ff25723e */ /* 0x000fe200024050ff */
[----:B------:R-:W-:Y:S01]  /*4580*/  @P4 STG.E desc[UR40][R4.64+0x44], R33 ;  /* 0x0000442104004986 */ /* 0x000fe2000c101928 */
[C---:B------:R-:W-:Y:S01]  /*4590*/  ISETP.GT.AND P4, PT, R3.reuse, 0x8, P3 ;  /* 0x000000080300780c */ /* 0x040fe20001f84270 */
[----:B0-----:R-:W-:Y:S01]  /*45a0*/  FMUL R11, R36, R19 ;  /* 0x00000013240b7220 */ /* 0x001fe20000400000 */
[----:B------:R-:W-:Y:S01]  /*45b0*/  ISETP.GT.AND P3, PT, R3, RZ, P2 ;  /* 0x000000ff0300720c */ /* 0x000fe20001764270 */
[----:B------:R0:W-:Y:S01]  /*45c0*/  @P0 STG.E desc[UR40][R8.64+0x40], R7 ;  /* 0x0000400708000986 */ /* 0x0001e2000c101928 */
[----:B------:R-:W-:-:S02]  /*45d0*/  ISETP.GT.AND P0, PT, R6, 0x20, PT ;  /* 0x000000200600780c */ /* 0x000fc40003f04270 */
[----:B------:R-:W-:Y:S01]  /*45e0*/  F2FP.TF32.F32.PACK_B R11, R11 ;  /* 0x0000000bff0b723e */ /* 0x000fe200024050ff */
[----:B-1----:R-:W-:Y:S01]  /*45f0*/  FMUL R13, R40, R19 ;  /* 0x00000013280d7220 */ /* 0x002fe20000400000 */
[C---:B------:R-:W-:Y:S02]  /*4600*/  ISETP.GT.AND P1, PT, R3.reuse, 0x8, P1 ;  /* 0x000000080300780c */ /* 0x040fe40000f24270 */
[----:B------:R-:W-:Y:S02]  /*4610*/  F2FP.TF32.F32.PACK_B R39, R39 ;  /* 0x00000027ff27723e */ /* 0x000fe400024050ff */
[----:B------:R-:W-:Y:S01]  /*4620*/  F2FP.TF32.F32.PACK_B R13, R13 ;  /* 0x0000000dff0d723e */ /* 0x000fe200024050ff */
[----:B------:R-:W-:Y:S01]  /*4630*/  @P4 STG.E desc[UR40][R8.64+0x44], R35 ;  /* 0x0000442308004986 */ /* 0x000fe2000c101928 */
[C---:B------:R-:W-:Y:S01]  /*4640*/  ISETP.GT.AND P4, PT, R3.reuse, 0x8, P2 ;  /* 0x000000080300780c */ /* 0x040fe20001784270 */
[----:B0-----:R-:W-:Y:S01]  /*4650*/  FMUL R7, R38, R19 ;  /* 0x0000001326077220 */ /* 0x001fe20000400000 */
[----:B------:R-:W-:Y:S01]  /*4660*/  ISETP.GT.AND P2, PT, R6, 0x21, PT ;  /* 0x000000210600780c */ /* 0x000fe20003f44270 */
[----:B------:R0:W-:Y:S01]  /*4670*/  @P5 STG.E desc[UR40][R4.64+0x60], R11 ;  /* 0x0000600b04005986 */ /* 0x0001e2000c101928 */
[----:B------:R-:W-:-:S02]  /*4680*/  ISETP.GT.AND P5, PT, R3, RZ, P0 ;  /* 0x000000ff0300720c */ /* 0x000fc400007a4270 */
[----:B------:R-:W-:Y:S01]  /*4690*/  F2FP.TF32.F32.PACK_B R7, R7 ;  /* 0x00000007ff07723e */ /* 0x000fe200024050ff */
[----:B------:R-:W-:Y:S01]  /*46a0*/  @P3 STG.E desc[UR40][R4.64+0x64], R37 ;  /* 0x0000642504003986 */ /* 0x000fe2000c101928 */
[C---:B------:R-:W-:Y:S02]  /*46b0*/  ISETP.GT.AND P3, PT, R3.reuse, RZ, P2 ;  /* 0x000000ff0300720c */ /* 0x040fe40001764270 */
[----:B------:R-:W-:Y:S01]  /*46c0*/  F2FP.TF32.F32.PACK_B R41, R41 ;  /* 0x00000029ff29723e */ /* 0x000fe200024050ff */
[----:B------:R1:W-:Y:S01]  /*46d0*/  @P1 STG.E desc[UR40][R8.64+0x60], R7 ;  /* 0x0000600708001986 */ /* 0x0003e2000c101928 */
[----:B------:R-:W-:Y:S02]  /*46e0*/  ISETP.GT.AND P0, PT, R3, 0x8, P0 ;  /* 0x000000080300780c */ /* 0x000fe40000704270 */
[----:B------:R-:W-:Y:S01]  /*46f0*/  F2FP.TF32.F32.PACK_B R43, R43 ;  /* 0x0000002bff2b723e */ /* 0x000fe200024050ff */
[----:B------:R-:W-:Y:S01]  /*4700*/  @P4 STG.E desc[UR40][R8.64+0x64], R39 ;  /* 0x0000642708004986 */ /* 0x000fe2000c101928 */
[----:B------:R-:W-:Y:S01]  /*4710*/  ISETP.GT.AND P4, PT, R6, 0x28, PT ;  /* 0x000000280600780c */ /* 0x000fe20003f84270 */
[----:B0-----:R-:W-:Y:S01]  /*4720*/  FMUL R11, R44, R19 ;  /* 0x000000132c0b7220 */ /* 0x001fe20000400000 */
[----:B------:R-:W-:Y:S01]  /*4730*/  F2FP.TF32.F32.PACK_B R45, R45 ;  /* 0x0000002dff2d723e */ /* 0x000fe200024050ff */
[----:B------:R0:W-:Y:S01]  /*4740*/  @P5 STG.E desc[UR40][R4.64+0x80], R13 ;  /* 0x0000800d04005986 */ /* 0x0001e2000c101928 */
[----:B------:R-:W-:-:S02]  /*4750*/  ISETP.GT.AND P5, PT, R6, 0x29, PT ;  /* 0x000000290600780c */ /* 0x000fc40003fa4270 */
[----:B------:R-:W-:Y:S01]  /*4760*/  F2FP.TF32.F32.PACK_B R11, R11 ;  /* 0x0000000bff0b723e */ /* 0x000fe200024050ff */
[----:B------:R-:W-:Y:S01]  /*4770*/  @P3 STG.E desc[UR40][R4.64+0x84], R41 ;  /* 0x0000842904003986 */ /* 0x000fe2000c101928 */
[C---:B------:R-:W-:Y:S01]  /*4780*/  ISETP.GT.AND P3, PT, R3.reuse, 0x8, P2 ;  /* 0x000000080300780c */ /* 0x040fe20001764270 */
[-C--:B-1----:R-:W-:Y:S01]  /*4790*/  FMUL R7, R42, R19.reuse ;  /* 0x000000132a077220 */ /* 0x082fe20000400000 */
[C---:B------:R-:W-:Y:S02]  /*47a0*/  ISETP.GT.AND P2, PT, R3.reuse, RZ, P4 ;  /* 0x000000ff0300720c */ /* 0x040fe40002744270 */
[C---:B------:R-:W-:Y:S02]  /*47b0*/  ISETP.GT.AND P1, PT, R3.reuse, RZ, P5 ;  /* 0x000000ff0300720c */ /* 0x040fe40002f24270 */
[----:B------:R-:W-:Y:S01]  /*47c0*/  ISETP.GT.AND P4, PT, R3, 0x8, P4 ;  /* 0x000000080300780c */ /* 0x000fe20002784270 */
[----:B0-----:R-:W-:Y:S01]  /*47d0*/  FMUL R13, R46, R19 ;  /* 0x000000132e0d7220 */ /* 0x001fe20000400000 */
[----:B------:R-:W-:-:S02]  /*47e0*/  F2FP.TF32.F32.PACK_B R7, R7 ;  /* 0x00000007ff07723e */ /* 0x000fc400024050ff */
[----:B------:R-:W-:Y:S02]  /*47f0*/  ISETP.GT.AND P5, PT, R3, 0x8, P5 ;  /* 0x000000080300780c */ /* 0x000fe40002fa4270 */
[----:B------:R-:W-:Y:S01]  /*4800*/  F2FP.TF32.F32.PACK_B R13, R13 ;  /* 0x0000000dff0d723e */ /* 0x000fe200024050ff */
[----:B------:R0:W-:Y:S01]  /*4810*/  @P0 STG.E desc[UR40][R8.64+0x80], R7 ;  /* 0x0000800708000986 */ /* 0x0001e2000c101928 */
[C---:B------:R-:W-:Y:S02]  /*4820*/  ISETP.GT.AND P0, PT, R6.reuse, 0x39, PT ;  /* 0x000000390600780c */ /* 0x040fe40003f04270 */
[----:B------:R-:W-:Y:S01]  /*4830*/  F2FP.TF32.F32.PACK_B R47, R47 ;  /* 0x0000002fff2f723e */ /* 0x000fe200024050ff */
[----:B------:R-:W-:Y:S01]  /*4840*/  @P3 STG.E desc[UR40][R8.64+0x84], R43 ;  /* 0x0000842b08003986 */ /* 0x000fe2000c101928 */
[C---:B------:R-:W-:Y:S02]  /*4850*/  ISETP.GT.AND P3, PT, R6.reuse, 0x30, PT ;  /* 0x000000300600780c */ /* 0x040fe40003f64270 */
[----:B------:R-:W-:Y:S01]  /*4860*/  F2FP.TF32.F32.PACK_B R49, R49 ;  /* 0x00000031ff31723e */ /* 0x000fe200024050ff */
[----:B------:R1:W-:Y:S01]  /*4870*/  @P2 STG.E desc[UR40][R4.64+0xa0], R11 ;  /* 0x0000a00b04002986 */ /* 0x0003e2000c101928 */
[----:B------:R-:W-:-:S02]  /*4880*/  ISETP.GT.AND P2, PT, R6, 0x31, PT ;  /* 0x000000310600780c */ /* 0x000fc40003f44270 */
[----:B------:R-:W-:Y:S01]  /*4890*/  F2FP.TF32.F32.PACK_B R15, R15 ;  /* 0x0000000fff0f723e */ /* 0x000fe200024050ff */
[----:B------:R-:W-:Y:S01]  /*48a0*/  @P1 STG.E desc[UR40][R4.64+0xa4], R45 ;  /* 0x0000a42d04001986 */ /* 0x000fe2000c101928 */
[----:B------:R-:W-:Y:S01]  /*48b0*/  ISETP.GT.AND P1, PT, R6, 0x38, PT ;  /* 0x000000380600780c */ /* 0x000fe20003f24270 */
[----:B------:R-:W-:Y:S01]  /*48c0*/  @P4 IMAD.MOV.U32 R6, RZ, RZ, R8 ;  /* 0x000000ffff064224 */ /* 0x000fe200078e0008 */
[----:B------:R-:W-:Y:S01]  /*48d0*/  F2FP.TF32.F32.PACK_B R51, R51 ;  /* 0x00000033ff33723e */ /* 0x000fe200024050ff */
[----:B0-----:R-:W-:Y:S01]  /*48e0*/  @P4 IMAD.MOV.U32 R7, RZ, RZ, R9 ;  /* 0x000000ffff074224 */ /* 0x001fe200078e0009 */
[----:B------:R-:W-:Y:S02]  /*48f0*/  F2FP.TF32.F32.PACK_B R21, R21 ;  /* 0x00000015ff15723e */ /* 0x000fe400024050ff */
[----:B------:R-:W-:Y:S01]  /*4900*/  F2FP.TF32.F32.PACK_B R53, R53 ;  /* 0x00000035ff35723e */ /* 0x000fe200024050ff */
[----:B-1----:R-:W-:Y:S01]  /*4910*/  FMUL R11, R48, R19 ;  /* 0x00000013300b7220 */ /* 0x002fe20000400000 */
[----:B------:R0:W-:Y:S01]  /*4920*/  @P4 STG.E desc[UR40][R6.64+0xa0], R13 ;  /* 0x0000a00d06004986 */ /* 0x0001e2000c101928 */
[----:B------:R-:W-:-:S02]  /*4930*/  ISETP.GT.AND P4, PT, R3, RZ, P3 ;  /* 0x000000ff0300720c */ /* 0x000fc40001f84270 */
[----:B------:R-:W-:Y:S02]  /*4940*/  ISETP.GT.AND P3, PT, R3, 0x8, P3 ;  /* 0x000000080300780c */ /* 0x000fe40001f64270 */
[----:B------:R-:W-:Y:S02]  /*4950*/  F2FP.TF32.F32.PACK_B R11, R11 ;  /* 0x0000000bff0b723e */ /* 0x000fe400024050ff */
[----:B------:R-:W-:Y:S01]  /*4960*/  F2FP.TF32.F32.PACK_B R55, R55 ;  /* 0x00000037ff37723e */ /* 0x000fe200024050ff */
[----:B0-----:R-:W-:Y:S02]  /*4970*/  @P5 IMAD.MOV.U32 R6, RZ, RZ, R8 ;  /* 0x000000ffff065224 */ /* 0x001fe400078e0008 */
[----:B------:R-:W-:Y:S01]  /*4980*/  FMUL R13, R54, R19 ;  /* 0x00000013360d7220 */ /* 0x000fe20000400000 */
[----:B------:R-:W-:-:S04]  /*4990*/  @P5 IMAD.MOV.U32 R7, RZ, RZ, R9 ;  /* 0x000000ffff075224 */ /* 0x000fc800078e0009 */
[----:B------:R-:W-:Y:S01]  /*49a0*/  F2FP.TF32.F32.PACK_B R13, R13 ;  /* 0x0000000dff0d723e */ /* 0x000fe200024050ff */
[----:B------:R0:W-:Y:S01]  /*49b0*/  @P5 STG.E desc[UR40][R6.64+0xa4], R47 ;  /* 0x0000a42f06005986 */ /* 0x0001e2000c101928 */
[C---:B------:R-:W-:Y:S02]  /*49c0*/  ISETP.GT.AND P5, PT, R3.reuse, RZ, P2 ;  /* 0x000000ff0300720c */ /* 0x040fe400017a4270 */
[C---:B------:R-:W-:Y:S01]  /*49d0*/  ISETP.GT.AND P2, PT, R3.reuse, 0x8, P2 ;  /* 0x000000080300780c */ /* 0x040fe20001744270 */
[----:B------:R-:W-:Y:S01]  /*49e0*/  @P4 STG.E desc[UR40][R4.64+0xc0], R11 ;  /* 0x0000c00b04004986 */ /* 0x000fe2000c101928 */
[C---:B------:R-:W-:Y:S02]  /*49f0*/  ISETP.GT.AND P4, PT, R3.reuse, RZ, P1 ;  /* 0x000000ff0300720c */ /* 0x040fe40000f84270 */
[----:B------:R-:W-:Y:S01]  /*4a00*/  ISETP.GT.AND P1, PT, R3, 0x8, P1 ;  /* 0x000000080300780c */ /* 0x000fe20000f24270 */
[----:B0-----:R-:W-:-:S06]  /*4a10*/  @P3 IMAD.MOV.U32 R6, RZ, RZ, R8 ;  /* 0x000000ffff063224 */ /* 0x001fcc00078e0008 */
[----:B------:R-:W-:Y:S01]  /*4a20*/  @P5 STG.E desc[UR40][R4.64+0xc4], R49 ;  /* 0x0000c43104005986 */ /* 0x000fe2000c101928 */
[C---:B------:R-:W-:Y:S01]  /*4a30*/  ISETP.GT.AND P5, PT, R3.reuse, RZ, P0 ;  /* 0x000000ff0300720c */ /* 0x040fe200007a4270 */
[----:B------:R-:W-:Y:S01]  /*4a40*/  @P3 IMAD.MOV.U32 R7, RZ, RZ, R9 ;  /* 0x000000ffff073224 */ /* 0x000fe200078e0009 */
[----:B------:R-:W-:-:S04]  /*4a50*/  ISETP.GT.AND P0, PT, R3, 0x8, P0 ;  /* 0x000000080300780c */ /* 0x000fc80000704270 */
[----:B------:R0:W-:Y:S02]  /*4a60*/  @P3 STG.E desc[UR40][R6.64+0xc0], R15 ;  /* 0x0000c00f06003986 */ /* 0x0001e4000c101928 */
[----:B0-----:R-:W-:Y:S02]  /*4a70*/  @P2 IMAD.MOV.U32 R6, RZ, RZ, R8 ;  /* 0x000000ffff062224 */ /* 0x001fe400078e0008 */
[----:B------:R-:W-:-:S05]  /*4a80*/  @P2 IMAD.MOV.U32 R7, RZ, RZ, R9 ;  /* 0x000000ffff072224 */ /* 0x000fca00078e0009 */
[----:B------:R-:W-:Y:S04]  /*4a90*/  @P2 STG.E desc[UR40][R6.64+0xc4], R51 ;  /* 0x0000c43306002986 */ /* 0x000fe8000c101928 */
[----:B------:R-:W-:Y:S04]  /*4aa0*/  @P4 STG.E desc[UR40][R4.64+0xe0], R21 ;  /* 0x0000e01504004986 */ /* 0x000fe8000c101928 */
[----:B------:R0:W-:Y:S02]  /*4ab0*/  @P5 STG.E desc[UR40][R4.64+0xe4], R53 ;  /* 0x0000e43504005986 */ /* 0x0001e4000c101928 */
[----:B0-----:R-:W-:-:S02]  /*4ac0*/  @P1 IMAD.MOV.U32 R4, RZ, RZ, R8 ;  /* 0x000000ffff041224 */ /* 0x001fc400078e0008 */
[----:B------:R-:W-:-:S05]  /*4ad0*/  @P1 IMAD.MOV.U32 R5, RZ, RZ, R9 ;  /* 0x000000ffff051224 */ /* 0x000fca00078e0009 */
[----:B------:R0:W-:Y:S04]  /*4ae0*/  @P1 STG.E desc[UR40][R4.64+0xe0], R13 ;  /* 0x0000e00d04001986 */ /* 0x0001e8000c101928 */
[----:B------:R0:W-:Y:S02]  /*4af0*/  @P0 STG.E desc[UR40][R8.64+0xe4], R55 ;  /* 0x0000e43708000986 */ /* 0x0001e4000c101928 */
.L_x_90:
[----:B------:R-:W-:Y:S05]  /*4b00*/  BSYNC B0 ;  /* 0x0000000000007941 */ /* 0x000fea0003800000 */
.L_x_28:
[----:B------:R-:W-:Y:S01]  /*4b10*/  IADD3 R16, P0, R16, UR38, RZ ;  /* 0x0000002610107c10 */ /* 0x000fe2000ff1e0ff */
[----:B------:R-:W-:Y:S01]  /*4b20*/  ULDC.64 UR4, c[0x0][0x650] ;  /* 0x0001940000047ab9 */ /* 0x000fe20000000a00 */
[----:B------:R-:W-:Y:S01]  /*4b30*/  PRMT R3, RZ, 0x7610, R3 ;  /* 0x00007610ff037816 */ /* 0x000fe20000000003 */
[----:B------:R-:W-:Y:S01]  /*4b40*/  IMAD.MOV.U32 R68, RZ, RZ, -0x1 ;  /* 0xffffffffff447424 */ /* 0x000fe200078e00ff */
[----:B------:R-:W-:Y:S01]  /*4b50*/  IADD3.X R17, R17, UR37, RZ, P0, !PT ;  /* 0x0000002511117c10 */ /* 0x000fe200087fe4ff */
[----:B--2---:R-:W-:Y:S01]  /*4b60*/  IMAD.MOV.U32 R67, RZ, RZ, -0x1 ;  /* 0xffffffffff437424 */ /* 0x004fe200078e00ff */
[----:B------:R-:W-:-:S04]  /*4b70*/  ISETP.GE.U32.AND P0, PT, R16, UR4, PT ;  /* 0x0000000410007c0c */ /* 0x000fc8000bf06070 */
[----:B------:R-:W-:-:S13]  /*4b80*/  ISETP.GE.U32.AND.EX P0, PT, R17, UR5, PT, P0 ;  /* 0x0000000511007c0c */ /* 0x000fda000bf06100 */
[----:B------:R-:W-:Y:S05]  /*4b90*/  @P0 BRA `(.L_x_91) ;  /* 0x00000004004c0947 */ /* 0x000fea0003800000 */
[----:B01-3--:R-:W0:Y:S01]  /*4ba0*/  LDC.64 R10, c[0x0][0x628] ;  /* 0x00018a00ff0a7b82 */ /* 0x00be220000000a00 */
[----:B----4-:R-:W1:Y:S01]  /*4bb0*/  S2R R12, SR_CTAID.X ;  /* 0x00000000000c7919 */ /* 0x010e620000002500 */
[----:B------:R-:W-:Y:S02]  /*4bc0*/  IMAD.MOV.U32 R8, RZ, RZ, R16 ;  /* 0x000000ffff087224 */ /* 0x000fe400078e0010 */
[----:B------:R-:W-:Y:S01]  /*4bd0*/  IMAD.MOV.U32 R9, RZ, RZ, R17 ;  /* 0x000000ffff097224 */ /* 0x000fe200078e0011 */
[----:B------:R-:W2:Y:S03]  /*4be0*/  S2R R20, SR_CTAID.Y ;  /* 0x0000000000147919 */ /* 0x000ea60000002600 */
[----:B------:R-:W3:Y:S08]  /*4bf0*/  LDC R0, c[0x0][0x630] ;  /* 0x00018c00ff007b82 */ /* 0x000ef00000000800 */
[----:B------:R-:W4:Y:S01]  /*4c00*/  LDC.64 R14, c[0x0][0x620] ;  /* 0x00018800ff0e7b82 */ /* 0x000f220000000a00 */
[----:B0-----:R-:W-:-:S04]  /*4c10*/  ISETP.NE.U32.AND P0, PT, R10, RZ, PT ;  /* 0x000000ff0a00720c */ /* 0x001fc80003f05070 */
[----:B------:R-:W-:-:S13]  /*4c20*/  ISETP.NE.AND.EX P0, PT, R11, RZ, PT, P0 ;  /* 0x000000ff0b00720c */ /* 0x000fda0003f05300 */
[----:B-1234-:R-:W-:Y:S05]  /*4c30*/  @!P0 BRA `(.L_x_92) ;  /* 0x0000000000288947 */ /* 0x01efea0003800000 */
        /* <DEDUP_REMOVED lines=10> */
.L_x_92:
[-CC-:B------:R-:W-:Y:S01]  /*4ce0*/  SHF.R.U64 R67, R8, R0.reuse, R9.reuse ;  /* 0x0000000008437219 */ /* 0x180fe20000001209 */
[----:B------:R-:W0:Y:S01]  /*4cf0*/  LDC.64 R26, c[0x0][0x640] ;  /* 0x00019000ff1a7b82 */ /* 0x000e220000000a00 */
[----:B------:R-:W-:Y:S01]  /*4d00*/  SHF.R.U32.HI R0, RZ, R0, R9 ;  /* 0x00000000ff007219 */ /* 0x000fe20000011609 */
[----:B------:R-:W-:Y:S01]  /*4d10*/  ULDC UR4, c[0x0][0x150] ;  /* 0x0000540000047ab9 */ /* 0x000fe20000000800 */
[----:B------:R-:W-:Y:S02]  /*4d20*/  IADD3 R3, P0, RZ, -R67, RZ ;  /* 0x80000043ff037210 */ /* 0x000fe40007f1e0ff */
[----:B------:R-:W-:-:S03]  /*4d30*/  I2FP.F32.U32 R7, R12 ;  /* 0x0000000c00077245 */ /* 0x000fc60000201000 */
[----:B------:R-:W1:Y:S01]  /*4d40*/  LDC R6, c[0x0][0x618] ;  /* 0x00018600ff067b82 */ /* 0x000e620000000800 */
[----:B------:R-:W-:Y:S02]  /*4d50*/  IMAD.X R5, RZ, RZ, ~R0, P0 ;  /* 0x000000ffff057224 */ /* 0x000fe400000e0e00 */
[----:B------:R-:W-:Y:S01]  /*4d60*/  FMUL R7, R7, UR4 ;  /* 0x0000000407077c20 */ /* 0x000fe20008400000 */
[----:B------:R-:W-:Y:S01]  /*4d70*/  ULDC UR4, c[0x0][0x154] ;  /* 0x0000550000047ab9 */ /* 0x000fe20000000800 */
[-C--:B------:R-:W-:Y:S02]  /*4d80*/  IMAD R0, R5, R14.reuse, RZ ;  /* 0x0000000e05007224 */ /* 0x080fe400078e02ff */
[C---:B------:R-:W-:Y:S01]  /*4d90*/  IMAD.WIDE.U32 R4, R3.reuse, R14, R16 ;  /* 0x0000000e03047225 */ /* 0x040fe200078e0010 */
[----:B------:R-:W2:Y:S01]  /*4da0*/  LDC R8, c[0x0][0x608] ;  /* 0x00018200ff087b82 */ /* 0x000ea20000000800 */
[----:B------:R-:W3:Y:S02]  /*4db0*/  F2I.U32.TRUNC.NTZ R7, R7 ;  /* 0x0000000700077305 */ /* 0x000ee4000020f000 */
[----:B------:R-:W-:Y:S01]  /*4dc0*/  IMAD R3, R3, R15, R0 ;  /* 0x0000000f03037224 */ /* 0x000fe200078e0200 */
[----:B------:R-:W-:-:S03]  /*4dd0*/  I2FP.F32.U32 R0, R20 ;  /* 0x0000001400007245 */ /* 0x000fc60000201000 */
[----:B------:R-:W-:Y:S01]  /*4de0*/  IMAD.IADD R3, R5, 0x1, R3 ;  /* 0x0000000105037824 */ /* 0x000fe200078e0203 */
[----:B------:R-:W4:Y:S01]  /*4df0*/  LDC R11, c[0x0][0x658] ;  /* 0x00019600ff0b7b82 */ /* 0x000f220000000800 */
[----:B0-----:R-:W-:-:S04]  /*4e00*/  ISETP.NE.U32.AND P0, PT, R26, RZ, PT ;  /* 0x000000ff1a00720c */ /* 0x001fc80003f05070 */
[----:B------:R-:W-:-:S03]  /*4e10*/  ISETP.NE.AND.EX P0, PT, R27, RZ, PT, P0 ;  /* 0x000000ff1b00720c */ /* 0x000fc60003f05300 */
[----:B------:R-:W0:Y:S01]  /*4e20*/  LDC R9, c[0x0][0x144] ;  /* 0x00005100ff097b82 */ /* 0x000e220000000800 */
[-C--:B-1----:R-:W-:Y:S01]  /*4e30*/  SHF.R.U64 R10, R4, R6.reuse, R3 ;  /* 0x00000006040a7219 */ /* 0x082fe20000001203 */
[----:B---3--:R-:W-:Y:S01]  /*4e40*/  IMAD.MOV R7, RZ, RZ, -R7 ;  /* 0x000000ffff077224 */ /* 0x008fe200078e0a07 */
[----:B------:R-:W-:Y:S01]  /*4e50*/  SHF.R.U32.HI R3, RZ, R6, R3 ;  /* 0x00000006ff037219 */ /* 0x000fe20000011603 */
[----:B------:R-:W-:-:S04]  /*4e60*/  FMUL R6, R0, UR4 ;  /* 0x0000000400067c20 */ /* 0x000fc80008400000 */
[----:B------:R-:W1:Y:S01]  /*4e70*/  LDC R21, c[0x0][0x148] ;  /* 0x00005200ff157b82 */ /* 0x000e620000000800 */
[----:B------:R3:W0:Y:S01]  /*4e80*/  F2I.U32.TRUNC.NTZ R14, R6 ;  /* 0x00000006000e7305 */ /* 0x000622000020f000 */
[-CC-:B--2---:R-:W-:Y:S02]  /*4e90*/  SHF.R.U64 R13, R10, R8.reuse, R3.reuse ;  /* 0x000000080a0d7219 */ /* 0x184fe40000001203 */
[----:B------:R-:W-:-:S04]  /*4ea0*/  SHF.R.U32.HI R0, RZ, R8, R3 ;  /* 0x00000008ff007219 */ /* 0x000fc80000011603 */
[----:B-----5:R-:W2:Y:S01]  /*4eb0*/  LDC R24, c[0x0][0x648] ;  /* 0x00019200ff187b82 */ /* 0x020ea20000000800 */
[-CC-:B----4-:R-:W-:Y:S02]  /*4ec0*/  SHF.R.U64 R15, R13, R11.reuse, R0.reuse ;  /* 0x0000000b0d0f7219 */ /* 0x190fe40000001200 */
[----:B------:R-:W-:-:S03]  /*4ed0*/  SHF.R.U32.HI R5, RZ, R11, R0 ;  /* 0x0000000bff057219 */ /* 0x000fc60000011600 */
[----:B------:R-:W-:Y:S02]  /*4ee0*/  IMAD.MOV.U32 R4, RZ, RZ, R15 ;  /* 0x000000ffff047224 */ /* 0x000fe400078e000f */
[----:B------:R-:W4:Y:S01]  /*4ef0*/  LDC R28, c[0x0][0x638] ;  /* 0x00018e00ff1c7b82 */ /* 0x000f220000000800 */
[----:B0-----:R-:W-:-:S07]  /*4f00*/  IMAD R25, R9, R7, R12 ;  /* 0x0000000709197224 */ /* 0x001fce00078e020c */
[----:B------:R-:W0:Y:S08]  /*4f10*/  LDC R29, c[0x0][0x610] ;  /* 0x00018400ff1d7b82 */ /* 0x000e300000000800 */
[----:B------:R-:W0:Y:S01]  /*4f20*/  LDC R30, c[0x0][0x600] ;  /* 0x00018000ff1e7b82 */ /* 0x000e220000000800 */
[----:B-123--:R-:W-:Y:S05]  /*4f30*/  @!P0 BRA `(.L_x_93) ;  /* 0x0000000000288947 */ /* 0x00efea0003800000 */
        /* <DEDUP_REMOVED lines=10> */
.L_x_93:
[----:B------:R-:W-:Y:S01]  /*4fe0*/  ISETP.NE.AND P0, PT, R2, 0x1, PT ;  /* 0x000000010200780c */ /* 0x000fe20003f05270 */
[----:B------:R-:W-:Y:S01]  /*4ff0*/  IMAD.MOV R14, RZ, RZ, -R14 ;  /* 0x000000ffff0e7224 */ /* 0x000fe200078e0a0e */
[----:B------:R-:W-:Y:S02]  /*5000*/  SHF.R.U64 R3, R4, R24, R5 ;  /* 0x0000001804037219 */ /* 0x000fe40000001205 */
[----:B------:R-:W-:Y:S02]  /*5010*/  LOP3.LUT R0, R13, R64, RZ, 0xc0, !PT ;  /* 0x000000400d007212 */ /* 0x000fe400078ec0ff */
[----:B------:R-:W-:Y:S01]  /*5020*/  LOP3.LUT R10, R10, R63, RZ, 0xc0, !PT ;  /* 0x0000003f0a0a7212 */ /* 0x000fe200078ec0ff */
[----:B------:R-:W-:Y:S02]  /*5030*/  IMAD.MOV R4, RZ, RZ, -R3 ;  /* 0x000000ffff047224 */ /* 0x000fe400078e0a03 */
[----:B------:R-:W-:Y:S02]  /*5040*/  IMAD R0, R59, R3, R0 ;  /* 0x000000033b007224 */ /* 0x000fe400078e0200 */
[----:B----4-:R-:W-:-:S02]  /*5050*/  IMAD R3, R4, R28, R15 ;  /* 0x0000001c04037224 */ /* 0x010fc400078e020f */
[----:B------:R-:W-:Y:S02]  /*5060*/  @P0 IMAD R25, R21, R14, R20 ;  /* 0x0000000e15190224 */ /* 0x000fe400078e0214 */
[----:B0-----:R-:W-:Y:S02]  /*5070*/  IMAD R5, R3, R30, R10 ;  /* 0x0000001e03057224 */ /* 0x001fe400078e020a */
[----:B------:R-:W-:Y:S02]  /*5080*/  IMAD R0, R0, R29, R25 ;  /* 0x0000001d00007224 */ /* 0x000fe400078e0219 */
[----:B------:R-:W-:-:S03]  /*5090*/  IMAD.MOV.U32 R4, RZ, RZ, 0x1 ;  /* 0x00000001ff047424 */ /* 0x000fc600078e00ff */
[----:B------:R-:W-:Y:S02]  /*50a0*/  SEL R68, R5, R0, !P0 ;  /* 0x0000000005447207 */ /* 0x000fe40004000000 */
[----:B------:R-:W-:Y:S02]  /*50b0*/  PRMT R3, R4, 0x7610, R3 ;  /* 0x0000761004037816 */ /* 0x000fe40000000003 */
[----:B------:R-:W-:-:S07]  /*50c0*/  SEL R0, R0, R5, !P0 ;  /* 0x0000000500007207 */ /* 0x000fce0004000000 */
.L_x_91:
[----:B------:R-:W-:Y:S01]  /*50d0*/  LOP3.LUT P0, RZ, R3, 0xff, RZ, 0xc0, !PT ;  /* 0x000000ff03ff7812 */ /* 0x000fe2000780c0ff */
[----:B------:R-:W-:Y:S01]  /*50e0*/  UIMAD.WIDE.U32 UR4, UR42, -0x33333333, URZ ;  /* 0xcccccccd2a0478a5 */ /* 0x000fe2000f8e003f */
[----:B------:R-:W-:-:S03]  /*50f0*/  IMAD.MOV.U32 R69, RZ, RZ, R0 ;  /* 0x000000ffff457224 */ /* 0x000fc600078e0000 */
[----:B------:R-:W-:-:S04]  /*5100*/  USHF.R.U32.HI UR4, URZ, 0x2, UR5 ;  /* 0x000000023f047899 */ /* 0x000fc80008011605 */
[----:B------:R-:W-:-:S04]  /*5110*/  UIMAD UR42, UR4, -0x5, UR42 ;  /* 0xfffffffb042a78a4 */ /* 0x000fc8000f8e022a */
[----:B------:R-:W-:Y:S08]  /*5120*/  @P0 BRA `(.L_x_94) ;  /* 0xffffffc0002c0947 */ /* 0x000ff0000383ffff */
[----:B------:R-:W-:Y:S05]  /*5130*/  EXIT ;  /* 0x000000000000794d */ /* 0x000fea0003800000 */
.L_x_3:
        /* <DEDUP_REMOVED lines=26> */
.L_x_96:
[--C-:B------:R-:W-:Y:S01]  /*52e0*/  SHF.R.U64 R14, R12, R20, R13.reuse ;  /* 0x000000140c0e7219 */ /* 0x100fe2000000120d */
[----:B------:R-:W0:Y:S01]  /*52f0*/  LDC R24, c[0x0][0x618] ;  /* 0x00018600ff187b82 */ /* 0x000e220000000800 */
[----:B------:R-:W-:Y:S01]  /*5300*/  I2FP.F32.U32 R8, R6 ;  /* 0x0000000600087245 */ /* 0x000fe20000201000 */
[----:B------:R-:W-:Y:S01]  /*5310*/  ULDC UR4, c[0x0][0x150] ;  /* 0x0000540000047ab9 */ /* 0x000fe20000000800 */
[----:B------:R-:W-:Y:S02]  /*5320*/  SHF.R.U32.HI R7, RZ, R20, R13 ;  /* 0x00000014ff077219 */ /* 0x000fe4000001160d */
[----:B------:R-:W-:Y:S01]  /*5330*/  IADD3 R11, P0, RZ, -R14, RZ ;  /* 0x8000000eff0b7210 */ /* 0x000fe20007f1e0ff */
[----:B------:R-:W-:Y:S01]  /*5340*/  FMUL R13, R8, UR4 ;  /* 0x00000004080d7c20 */ /* 0x000fe20008400000 */
[----:B------:R-:W-:Y:S01]  /*5350*/  ULDC UR4, c[0x0][0x154] ;  /* 0x0000550000047ab9 */ /* 0x000fe20000000800 */
[----:B------:R-:W1:Y:S02]  /*5360*/  LDC.64 R26, c[0x0][0x640] ;  /* 0x00019000ff1a7b82 */ /* 0x000e640000000a00 */
[----:B------:R-:W-:-:S02]  /*5370*/  IMAD.X R7, RZ, RZ, ~R7, P0 ;  /* 0x000000ffff077224 */ /* 0x000fc400000e0e07 */
[----:B------:R-:W2:Y:S01]  /*5380*/  F2I.U32.TRUNC.NTZ R13, R13 ;  /* 0x0000000d000d7305 */ /* 0x000ea2000020f000 */
[----:B------:R-:W-:-:S03]  /*5390*/  IMAD.WIDE.U32 R8, R11, R22, R16 ;  /* 0x000000160b087225 */ /* 0x000fc600078e0010 */
[----:B------:R-:W3:Y:S01]  /*53a0*/  LDC R15, c[0x0][0x144] ;  /* 0x00005100ff0f7b82 */ /* 0x000ee20000000800 */
[----:B------:R-:W-:-:S04]  /*53b0*/  IMAD R10, R7, R22, RZ ;  /* 0x00000016070a7224 */ /* 0x000fc800078e02ff */
[----:B------:R-:W-:Y:S02]  /*53c0*/  IMAD R7, R11, R23, R10 ;  /* 0x000000170b077224 */ /* 0x000fe400078e020a */
[----:B------:R-:W-:Y:S01]  /*53d0*/  IMAD.MOV.U32 R10, RZ, RZ, -0x1 ;  /* 0xffffffffff0a7424 */ /* 0x000fe200078e00ff */
[----:B------:R-:W4:Y:S01]  /*53e0*/  LDC R20, c[0x0][0x608] ;  /* 0x00018200ff147b82 */ /* 0x000f220000000800 */
[----:B------:R-:W-:Y:S01]  /*53f0*/  IMAD.IADD R7, R9, 0x1, R7 ;  /* 0x0000000109077824 */ /* 0x000fe200078e0207 */
[----:B------:R-:W-:-:S04]  /*5400*/  I2FP.F32.U32 R9, R5 ;  /* 0x0000000500097245 */ /* 0x000fc80000201000 */
[-C--:B0-----:R-:W-:Y:S01]  /*5410*/  SHF.R.U64 R12, R8, R24.reuse, R7 ;  /* 0x00000018080c7219 */ /* 0x081fe20000001207 */
[----:B--2---:R-:W-:Y:S01]  /*5420*/  IMAD.MOV R8, RZ, RZ, -R13 ;  /* 0x000000ffff087224 */ /* 0x004fe200078e0a0d */
[----:B------:R-:W0:Y:S01]  /*5430*/  LDC R11, c[0x0][0x658] ;  /* 0x00019600ff0b7b82 */ /* 0x000e220000000800 */
[----:B-1----:R-:W-:Y:S01]  /*5440*/  ISETP.NE.U32.AND P0, PT, R26, RZ, PT ;  /* 0x000000ff1a00720c */ /* 0x002fe20003f05070 */
[----:B------:R-:W-:Y:S01]  /*5450*/  FMUL R9, R9, UR4 ;  /* 0x0000000409097c20 */ /* 0x000fe20008400000 */
[----:B------:R-:W-:Y:S02]  /*5460*/  SHF.R.U32.HI R7, RZ, R24, R7 ;  /* 0x00000018ff077219 */ /* 0x000fe40000011607 */
[----:B------:R-:W-:-:S03]  /*5470*/  ISETP.NE.AND.EX P0, PT, R27, RZ, PT, P0 ;  /* 0x000000ff1b00720c */ /* 0x000fc60003f05300 */
[----:B------:R-:W1:Y:S01]  /*5480*/  LDC R22, c[0x0][0x148] ;  /* 0x00005200ff167b82 */ /* 0x000e620000000800 */
[----:B---3--:R-:W-:Y:S02]  /*5490*/  IMAD R23, R15, R8, R6 ;  /* 0x000000080f177224 */ /* 0x008fe400078e0206 */
[----:B------:R-:W-:-:S05]  /*54a0*/  IMAD.MOV.U32 R8, RZ, RZ, 0x1 ;  /* 0x00000001ff087424 */ /* 0x000fca00078e00ff */
[----:B------:R-:W2:Y:S01]  /*54b0*/  LDC R21, c[0x0][0x600] ;  /* 0x00018000ff157b82 */ /* 0x000ea20000000800 */
[-CC-:B----4-:R-:W-:Y:S02]  /*54c0*/  SHF.R.U64 R15, R12, R20.reuse, R7.reuse ;  /* 0x000000140c0f7219 */ /* 0x190fe40000001207 */
[----:B------:R-:W-:Y:S02]  /*54d0*/  SHF.R.U32.HI R6, RZ, R20, R7 ;  /* 0x00000014ff067219 */ /* 0x000fe40000011607 */
[----:B------:R3:W4:Y:S03]  /*54e0*/  F2I.U32.TRUNC.NTZ R20, R9 ;  /* 0x0000000900147305 */ /* 0x000726000020f000 */
[----:B------:R-:W1:Y:S01]  /*54f0*/  LDC R25, c[0x0][0x648] ;  /* 0x00019200ff197b82 */ /* 0x000e620000000800 */
[-C--:B0-----:R-:W-:Y:S02]  /*5500*/  SHF.R.U64 R19, R15, R11.reuse, R6 ;  /* 0x0000000b0f137219 */ /* 0x081fe40000001206 */
[----:B------:R-:W-:-:S02]  /*5510*/  SHF.L.U32 R10, R10, R11, RZ ;  /* 0x0000000b0a0a7219 */ /* 0x000fc400000006ff */
[-C--:B------:R-:W-:Y:S01]  /*5520*/  SHF.R.U32.HI R7, RZ, R11.reuse, R6 ;  /* 0x0000000bff077219 */ /* 0x080fe20000011606 */
[----:B------:R-:W-:Y:S01]  /*5530*/  IMAD.MOV.U32 R6, RZ, RZ, R19 ;  /* 0x000000ffff067224 */ /* 0x000fe200078e0013 */
[----:B------:R-:W-:Y:S01]  /*5540*/  SHF.L.U32 R24, R8, R11, RZ ;  /* 0x0000000b08187219 */ /* 0x000fe200000006ff */
[----:B------:R-:W0:Y:S01]  /*5550*/  LDC R28, c[0x0][0x638] ;  /* 0x00018e00ff1c7b82 */ /* 0x000e220000000800 */
[----:B------:R-:W-:-:S07]  /*5560*/  LOP3.LUT R30, RZ, R10, RZ, 0x33, !PT ;  /* 0x0000000aff1e7212 */ /* 0x000fce00078e33ff */
[----:B------:R-:W0:Y:S01]  /*5570*/  LDC R29, c[0x0][0x610] ;  /* 0x00018400ff1d7b82 */ /* 0x000e220000000800 */
[----:B---34-:R-:W-:Y:S05]  /*5580*/  @!P0 BRA `(.L_x_97) ;  /* 0x0000000000288947 */ /* 0x018fea0003800000 */
[----:B------:R-:W3:Y:S02]  /*5590*/  LDC R6, c[0x0][0x64c] ;  /* 0x00019300ff067b82 */ /* 0x000ee40000000800 */
[----:B---3--:R-:W-:-:S05]  /*55a0*/  IADD3 R11, P0, R19, R6, RZ ;  /* 0x00000006130b7210 */ /* 0x008fca0007f1e0ff */
        /* <DEDUP_REMOVED lines=8> */
.L_x_97:
[----:B------:R-:W-:Y:S01]  /*5630*/  ISETP.NE.AND P0, PT, R2, 0x1, PT ;  /* 0x000000010200780c */ /* 0x000fe20003f05270 */
[----:B--2---:R-:W-:Y:S01]  /*5640*/  VIADD R9, R21, 0xffffffff ;  /* 0xffffffff15097836 */ /* 0x004fe20000000000 */
[----:B-1----:R-:W-:Y:S01]  /*5650*/  SHF.R.U64 R7, R6, R25, R7 ;  /* 0x0000001906077219 */ /* 0x002fe20000001207 */
[----:B------:R-:W-:Y:S01]  /*5660*/  IMAD.MOV R20, RZ, RZ, -R20 ;  /* 0x000000ffff147224 */ /* 0x000fe200078e0a14 */
[----:B------:R-:W-:Y:S02]  /*5670*/  LOP3.LUT R6, R15, R30, RZ, 0xc0, !PT ;  /* 0x0000001e0f067212 */ /* 0x000fe400078ec0ff */
[----:B------:R-:W-:Y:S01]  /*5680*/  LOP3.LUT R12, R12, R9, RZ, 0xc0, !PT ;  /* 0x000000090c0c7212 */ /* 0x000fe200078ec0ff */
[----:B------:R-:W-:Y:S02]  /*5690*/  IMAD.MOV R8, RZ, RZ, -R7 ;  /* 0x000000ffff087224 */ /* 0x000fe400078e0a07 */
[----:B------:R-:W-:Y:S02]  /*56a0*/  IMAD R6, R24, R7, R6 ;  /* 0x0000000718067224 */ /* 0x000fe400078e0206 */
[----:B------:R-:W-:-:S02]  /*56b0*/  IMAD.MOV.U32 R9, RZ, RZ, 0x1 ;  /* 0x00000001ff097424 */ /* 0x000fc400078e00ff */
[----:B------:R-:W-:Y:S02]  /*56c0*/  @P0 IMAD R23, R22, R20, R5 ;  /* 0x0000001416170224 */ /* 0x000fe400078e0205 */
[----:B0-----:R-:W-:Y:S02]  /*56d0*/  IMAD R5, R8, R28, R19 ;  /* 0x0000001c08057224 */ /* 0x001fe400078e0213 */
[----:B------:R-:W-:Y:S02]  /*56e0*/  IMAD R19, R6, R29, R23 ;  /* 0x0000001d06137224 */ /* 0x000fe400078e0217 */
[----:B------:R-:W-:Y:S02]  /*56f0*/  IMAD R6, R5, R21, R12 ;  /* 0x0000001505067224 */ /* 0x000fe400078e020c */
[----:B------:R-:W-:-:S03]  /*5700*/  IMAD.MOV.U32 R8, RZ, RZ, R14 ;  /* 0x000000ffff087224 */ /* 0x000fc600078e000e */
[----:B------:R-:W-:Y:S02]  /*5710*/  SEL R20, R6, R19, !P0 ;  /* 0x0000001306147207 */ /* 0x000fe40004000000 */
[----:B------:R-:W-:-:S07]  /*5720*/  SEL R19, R19, R6, !P0 ;  /* 0x0000000613137207 */ /* 0x000fce0004000000 */
.L_x_95:
[----:B------:R-:W-:-:S08]  /*5730*/  NOP ;  /* 0x0000000000007918 */ /* 0x000fd00000000000 */
[----:B------:R-:W0:-:S00]  /*5740*/  USETMAXREG.DEALLOC.CTAPOOL 0x28 ;  /* 0x00000028000079c8 */ /* 0x000e0000080e0500 */
[----:B0-----:R-:W-:-:S13]  /*5750*/  ISETP.NE.AND P0, PT, R0, RZ, PT ;  /* 0x000000ff0000720c */ /* 0x001fda0003f05270 */
[----:B------:R-:W-:Y:S05]  /*5760*/  @P0 EXIT ;  /* 0x000000000000094d */ /* 0x000fea0003800000 */
[----:B------:R-:W-:Y:S01]  /*5770*/  LOP3.LUT P0, RZ, R9, 0xff, RZ, 0xc0, !PT ;  /* 0x000000ff09ff7812 */ /* 0x000fe2000780c0ff */
[----:B------:R-:W-:Y:S02]  /*5780*/  IMAD.MOV.U32 R0, RZ, RZ, 0x1 ;  /* 0x00000001ff007424 */ /* 0x000fe400078e00ff */
[----:B------:R-:W-:-:S10]  /*5790*/  IMAD.MOV.U32 R12, RZ, RZ, RZ ;  /* 0x000000ffff0c7224 */ /* 0x000fd400078e00ff */
[----:B------:R-:W-:Y:S05]  /*57a0*/  @!P0 BRA `(.L_x_98) ;  /* 0x0000000c00a08947 */ /* 0x000fea0003800000 */
[----:B------:R-:W0:Y:S01]  /*57b0*/  LDC R0, c[0x0][0x28c] ;  /* 0x0000a300ff007b82 */ /* 0x000e220000000800 */
[----:B------:R-:W-:Y:S01]  /*57c0*/  LOP3.LUT P0, RZ, R3, 0x1f, RZ, 0xc0, !PT ;  /* 0x0000001f03ff7812 */ /* 0x000fe2000780c0ff */
[----:B------:R-:W-:Y:S01]  /*57d0*/  ULDC UR21, c[0x0][0x658] ;  /* 0x0001960000157ab9 */ /* 0x000fe20000000800 */
[----:B------:R-:W-:Y:S01]  /*57e0*/  UMOV UR4, 0xffffffff ;  /* 0xffffffff00047882 */ /* 0x000fe20000000000 */
[----:B------:R-:W-:Y:S01]  /*57f0*/  BSSY B0, `(.L_x_98) ;  /* 0x00000e3000007945 */ /* 0x000fe20003800000 */
[----:B------:R-:W-:Y:S01]  /*5800*/  USHF.L.U32 UR4, UR4, UR21, URZ ;  /* 0x0000001504047299 */ /* 0x000fe2000800063f */
[C---:B------:R-:W-:Y:S01]  /*5810*/  ISETP.NE.AND P2, PT, R4.reuse, RZ, PT ;  /* 0x000000ff0400720c */ /* 0x040fe20003f45270 */
[----:B------:R-:W-:Y:S01]  /*5820*/  IMAD.MOV.U32 R13, RZ, RZ, 0x1 ;  /* 0x00000001ff0d7424 */ /* 0x000fe200078e00ff */
[----:B------:R-:W-:Y:S01]  /*5830*/  ISETP.NE.OR P0, PT, R4, RZ, !P0 ;  /* 0x000000ff0400720c */ /* 0x000fe20004705670 */
[----:B------:R-:W-:Y:S01]  /*5840*/  IMAD.MOV.U32 R12, RZ, RZ, RZ ;  /* 0x000000ffff0c7224 */ /* 0x000fe200078e00ff */
[----:B------:R-:W-:Y:S01]  /*5850*/  LOP3.LUT R11, R18, 0x2, RZ, 0xfc, !PT ;  /* 0x00000002120b7812 */ /* 0x000fe200078efcff */
[----:B------:R-:W-:Y:S01]  /*5860*/  ULDC UR13, c[0x0][0x600] ;  /* 0x00018000000d7ab9 */ /* 0x000fe20000000800 */
[----:B------:R-:W-:Y:S01]  /*5870*/  UMOV UR5, 0x1 ;  /* 0x0000000100057882 */ /* 0x000fe20000000000 */
[----:B------:R-:W-:-:S02]  /*5880*/  UIADD3 UR13, UR13, -0x1, URZ ;  /* 0xffffffff0d0d7890 */ /* 0x000fc4000fffe03f */
[----:B------:R-:W-:Y:S02]  /*5890*/  USHF.L.U32 UR21, UR5, UR21, URZ ;  /* 0x0000001505157299 */ /* 0x000fe4000800063f */
[----:B------:R-:W-:Y:S01]  /*58a0*/  ULOP3.LUT UR29, URZ, UR4, URZ, 0x33, !UPT ;  /* 0x000000043f1d7292 */ /* 0x000fe2000f8e333f */
[----:B------:R-:W-:Y:S01]  /*58b0*/  ULDC.64 UR14, c[0x0][0x198] ;  /* 0x00006600000e7ab9 */ /* 0x000fe20000000a00 */
[----:B0-----:R-:W-:-:S05]  /*58c0*/  VIADD R0, R0, 0x7f ;  /* 0x0000007f00007836 */ /* 0x001fca0000000000 */
[----:B------:R-:W-:-:S04]  /*58d0*/  SHF.R.S32.HI R3, RZ, 0x1f, R0 ;  /* 0x0000001fff037819 */ /* 0x000fc80000011400 */
[----:B------:R-:W-:Y:S01]  /*58e0*/  LEA.HI R3, R3, R0, RZ, 0x7 ;  /* 0x0000000003037211 */ /* 0x000fe200078f38ff */
[----:B------:R-:W-:-:S03]  /*58f0*/  IMAD.MOV.U32 R0, RZ, RZ, 0x1 ;  /* 0x00000001ff007424 */ /* 0x000fc600078e00ff */
[----:B------:R-:W-:-:S05]  /*5900*/  SHF.R.S32.HI R3, RZ, 0x7, R3 ;  /* 0x00000007ff037819 */ /* 0x000fca0000011403 */
[----:B------:R-:W-:-:S07]  /*5910*/  VIADD R10, R3, 0x1 ;  /* 0x00000001030a7836 */ /* 0x000fce0000000000 */
.L_x_110:
[----:B------:R-:W-:-:S03]  /*5920*/  UMOV UR4, 0xffffffff ;  /* 0xffffffff00047882 */ /* 0x000fc60000000000 */
[----:B------:R-:W-:Y:S05]  /*5930*/  BRA.DIV UR4, `(.L_x_99) ;  /* 0x00000012044c7947 */ /* 0x000fea000b800000 */
[----:B------:R-:W-:-:S13]  /*5940*/  ELECT P6, URZ, PT ;  /* 0x00000000003f782f */ /* 0x000fda00038c0000 */
.L_x_122:
[----:B------:R-:W0:Y:S01]  /*5950*/  LDC R4, c[0x0][0x28c] ;  /* 0x0000a300ff047b82 */ /* 0x000e220000000800 */
[----:B------:R-:W-:Y:S01]  /*5960*/  BSSY B1, `(.L_x_100) ;  /* 0x000005a000017945 */ /* 0x000fe20003800000 */
[----:B0-----:R-:W-:-:S13]  /*5970*/  ISETP.LT.OR P6, PT, R4, 0x1, !P6 ;  /* 0x000000010400780c */ /* 0x001fda00077c1670 */
[----:B------:R-:W-:Y:S05]  /*5980*/  @P6 BRA `(.L_x_101) ;  /* 0x00000004005c6947 */ /* 0x000fea0003800000 */
[----:B------:R-:W-:Y:S02]  /*5990*/  IMAD.SHL.U32 R19, R19, 0x80, RZ ;  /* 0x0000008013137824 */ /* 0x000fe400078e00ff */
[----:B------:R-:W-:Y:S02]  /*59a0*/  IMAD.SHL.U32 R20, R20, 0x40, RZ ;  /* 0x0000004014147824 */ /* 0x000fe400078e00ff */
[----:B------:R-:W-:Y:S02]  /*59b0*/  IMAD.MOV.U32 R21, RZ, RZ, RZ ;  /* 0x000000ffff157224 */ /* 0x000fe400078e00ff */
[----:B------:R-:W-:Y:S02]  /*59c0*/  IMAD.MOV.U32 R4, RZ, RZ, R10 ;  /* 0x000000ffff047224 */ /* 0x000fe400078e000a */
[----:B------:R-:W-:Y:S02]  /*59d0*/  IMAD.MOV.U32 R5, RZ, RZ, R0 ;  /* 0x000000ffff057224 */ /* 0x000fe400078e0000 */
[----:B------:R-:W-:-:S07]  /*59e0*/  IMAD.MOV.U32 R6, RZ, RZ, R12 ;  /* 0x000000ffff067224 */ /* 0x000fce00078e000c */
.L_x_105:
[----:B------:R-:W0:Y:S01]  /*59f0*/  S2R R14, SR_CgaCtaId ;  /* 0x00000000000e7919 */ /* 0x000e220000008800 */
[----:B------:R-:W-:Y:S01]  /*5a00*/  MOV R7, 0x400 ;  /* 0x0000040000077802 */ /* 0x000fe20000000f00 */
[----:B------:R-:W1:Y:S03]  /*5a10*/  @!P2 LDC R9, c[0x0][0x500] ;  /* 0x00014000ff09ab82 */ /* 0x000e660000000800 */
[----:B0-----:R-:W-:Y:S02]  /*5a20*/  LEA R15, R14, R7, 0x18 ;  /* 0x000000070e0f7211 */ /* 0x001fe400078ec0ff */
[----:B------:R-:W-:-:S03]  /*5a30*/  SHF.L.U32 R7, R5, 0x1f, RZ ;  /* 0x0000001f05077819 */ /* 0x000fc600000006ff */
[----:B------:R-:W-:-:S04]  /*5a40*/  IMAD R14, R6, 0x8, R15 ;  /* 0x00000008060e7824 */ /* 0x000fc800078e020f */
[----:B------:R-:W0:Y:S02]  /*5a50*/  SYNCS.PHASECHK.TRANS64.TRYWAIT P1, [R14+URZ+0x28], R7 ;  /* 0x000028070e0075a7 */ /* 0x000e24000802017f */
[----:B01----:R-:W-:Y:S05]  /*5a60*/  @!P1 BRA `(.L_x_102) ;  /* 0x0000001000209947 */ /* 0x003fea0003800000 */
.L_x_123:
[----:B0-----:R-:W-:Y:S01]  /*5a70*/  PRMT R7, R11, 0x9910, RZ ;  /* 0x000099100b077816 */ /* 0x001fe200000000ff */
[----:B------:R0:W-:Y:S03]  /*5a80*/  @!P2 SYNCS.ARRIVE.TRANS64 RZ, [R14+URZ], R9 ;  /* 0x000000090effa9a7 */ /* 0x0001e6000800003f */
[----:B------:R-:W-:-:S13]  /*5a90*/  ISETP.NE.AND P1, PT, R7, 0x2, PT ;  /* 0x000000020700780c */ /* 0x000fda0003f25270 */
[----:B0-----:R-:W-:Y:S05]  /*5aa0*/  @P1 BRA `(.L_x_103) ;  /* 0x0000000000041947 */ /* 0x001fea0003800000 */
[----:B------:R-:W-:Y:S01]  /*5ab0*/  BPT.TRAP 0x1 ;  /* 0x000000040000795c */ /* 0x000fe20000300000 */
.L_x_103:
[----:B------:R-:W-:Y:S05]  /*5ac0*/  @P0 BRA `(.L_x_104) ;  /* 0x0000000000040947 */ /* 0x000fea0003800000 */
[----:B------:R-:W-:Y:S01]  /*5ad0*/  BPT.TRAP 0x1 ;  /* 0x000000040000795c */ /* 0x000fe20000300000 */
.L_x_104:
[----:B------:R-:W-:Y:S01]  /*5ae0*/  R2UR UR56, R15 ;  /* 0x000000000f3872ca */ /* 0x000fe200000e0000 */
[C---:B------:R-:W-:Y:S01]  /*5af0*/  IMAD R15, R6.reuse, 0x10000, R15 ;  /* 0x00010000060f7824 */ /* 0x040fe200078e020f */
[----:B------:R-:W-:Y:S01]  /*5b00*/  R2UR UR10, R21 ;  /* 0x00000000150a72ca */ /* 0x000fe200000e0000 */
[----:B------:R-:W-:Y:S01]  /*5b10*/  UIADD3 UR22, UP0, UR14, 0xf0, URZ ;  /* 0x000000f00e167890 */ /* 0x000fe2000ff1e03f */
[----:B------:R-:W-:Y:S01]  /*5b20*/  R2UR UR16, R6 ;  /* 0x00000000061072ca */ /* 0x000fe200000e0000 */
[----:B------:R-:W-:Y:S01]  /*5b30*/  VIADD R4, R4, 0xffffffff ;  /* 0xffffffff04047836 */ /* 0x000fe20000000000 */
[----:B------:R-:W-:Y:S01]  /*5b40*/  R2UR UR32, R15 ;  /* 0x000000000f2072ca */ /* 0x000fe200000e0000 */
[----:B------:R-:W-:Y:S01]  /*5b50*/  UIADD3.X UR23, URZ, UR15, URZ, UP0, !UPT ;  /* 0x0000000f3f177290 */ /* 0x000fe200087fe43f */
[----:B------:R-:W-:Y:S01]  /*5b60*/  R2UR UR9, R14 ;  /* 0x000000000e0972ca */ /* 0x000fe200000e0000 */
[----:B------:R-:W-:Y:S01]  /*5b70*/  UIADD3 UR6, UP1, UR14, 0x1f0, URZ ;  /* 0x000001f00e067890 */ /* 0x000fe2000ff3e03f */
[----:B------:R-:W-:Y:S01]  /*5b80*/  R2UR UR11, R19 ;  /* 0x00000000130b72ca */ /* 0x000fe200000e0000 */
[----:B------:R-:W-:Y:S01]  /*5b90*/  UMOV UR4, 0x0 ;  /* 0x0000000000047882 */ /* 0x000fe20000000000 */
[----:B------:R-:W-:Y:S01]  /*5ba0*/  R2UR UR12, R8 ;  /* 0x00000000080c72ca */ /* 0x000fe200000e0000 */
[----:B------:R-:W-:Y:S01]  /*5bb0*/  UIADD3 UR56, UR56, 0x50100, URZ ;  /* 0x0005010038387890 */ /* 0x000fe2000fffe03f */
[----:B------:R-:W-:Y:S01]  /*5bc0*/  R2UR UR59, R20 ;  /* 0x00000000143b72ca */ /* 0x000fe200000e0000 */
[----:B------:R-:W-:Y:S01]  /*5bd0*/  UIADD3 UR50, UR10, 0x20, URZ ;  /* 0x000000200a327890 */ /* 0x000fe2000fffe03f */
[----:B------:R-:W-:Y:S01]  /*5be0*/  ISETP.GT.AND P3, PT, R4, 0x1, PT ;  /* 0x000000010400780c */ /* 0x000fe20003f64270 */
[----:B------:R-:W-:Y:S01]  /*5bf0*/  ULEA UR56, UR16, UR56, 0xf ;  /* 0x0000003810387291 */ /* 0x000fe2000f8e783f */
[----:B------:R-:W-:Y:S01]  /*5c00*/  VIADD R6, R6, 0x1 ;  /* 0x0000000106067836 */ /* 0x000fe20000000000 */
[----:B------:R-:W-:Y:S01]  /*5c10*/  UIADD3 UR8, UR32, 0x100, URZ ;  /* 0x0000010020087890 */ /* 0x000fe2000fffe03f */
[----:B------:R-:W-:Y:S01]  /*5c20*/  VIADD R21, R21, 0x80 ;  /* 0x0000008015157836 */ /* 0x000fe20000000000 */
[----:B------:R-:W-:-:S02]  /*5c30*/  UIADD3 UR48, UR32, 0x4100, URZ ;  /* 0x0000410020307890 */ /* 0x000fc4000fffe03f */
[----:B------:R-:W-:Y:S01]  /*5c40*/  UIADD3 UR42, UR10, 0x40, URZ ;  /* 0x000000400a2a7890 */ /* 0x000fe2000fffe03f */
[C---:B------:R-:W-:Y:S01]  /*5c50*/  ISETP.NE.AND P1, PT, R6.reuse, 0x5, PT ;  /* 0x000000050600780c */ /* 0x040fe20003f25270 */
[----:B------:R-:W-:Y:S02]  /*5c60*/  UIADD3 UR40, UR32, 0x8100, URZ ;  /* 0x0000810020287890 */ /* 0x000fe4000fffe03f */
[----:B------:R-:W-:Y:S01]  /*5c70*/  UIADD3 UR34, UR10, 0x60, URZ ;  /* 0x000000600a227890 */ /* 0x000fe2000fffe03f */
[----:B------:R-:W-:Y:S01]  /*5c80*/  SEL R14, RZ, 0x1, P1 ;  /* 0x00000001ff0e7807 */ /* 0x000fe20000800000 */
[----:B------:R-:W-:Y:S01]  /*5c90*/  UIADD3 UR32, UR32, 0xc100, URZ ;  /* 0x0000c10020207890 */ /* 0x000fe2000fffe03f */
[----:B------:R-:W-:Y:S01]  /*5ca0*/  SEL R6, R6, RZ, P1 ;  /* 0x000000ff06067207 */ /* 0x000fe20000800000 */
[----:B------:R-:W-:Y:S01]  /*5cb0*/  UMOV UR5, 0x10000000 ;  /* 0x1000000000057882 */ /* 0x000fe20000000000 */
[----:B------:R-:W-:Y:S01]  /*5cc0*/  UIADD3.X UR7, URZ, UR15, URZ, UP1, !UPT ;  /* 0x0000000f3f077290 */ /* 0x000fe20008ffe43f */
[----:B------:R0:W-:Y:S01]  /*5cd0*/  UTMALDG.3D [UR8], [UR22], desc[UR4] ;  /* 0x00000408160075b4 */ /* 0x0001e20008011000 */
[----:B------:R-:W-:Y:S01]  /*5ce0*/  UIADD3 UR24, UR56, 0x2000, URZ ;  /* 0x0000200038187890 */ /* 0x000fe2000fffe03f */
[----:B------:R-:W-:Y:S01]  /*5cf0*/  LOP3.LUT R5, R5, R14, RZ, 0x3c, !PT ;  /* 0x0000000e05057212 */ /* 0x000fe200078e3cff */
[----:B------:R-:W-:Y:S01]  /*5d00*/  UIADD3 UR16, UR56, 0x4000, URZ ;  /* 0x0000400038107890 */ /* 0x000fe2000fffe03f */
[----:B------:R-:W-:Y:S01]  /*5d10*/  UMOV UR49, UR9 ;  /* 0x0000000900317c82 */ /* 0x000fe20008000000 */
        /* <DEDUP_REMOVED lines=8> */
[----:B------:R1:W-:Y:S01]  /*5da0*/  UTMALDG.3D [UR48], [UR22], desc[UR4] ;  /* 0x00000430160075b4 */ /* 0x0003e20008011000 */
        /* <DEDUP_REMOVED lines=9> */
[----:B0-----:R-:W-:Y:S01]  /*5e40*/  UIADD3 UR8, UR56, 0x6000, URZ ;  /* 0x0000600038087890 */ /* 0x001fe2000fffe03f */
[----:B------:R-:W-:Y:S01]  /*5e50*/  UMOV UR19, UR59 ;  /* 0x0000003b00137c82 */ /* 0x000fe20008000000 */
[----:B------:R-:W-:Y:S01]  /*5e60*/  UMOV UR20, UR12 ;  /* 0x0000000c00147c82 */ /* 0x000fe20008000000 */
[----:B------:R-:W-:Y:S01]  /*5e70*/  UMOV UR18, UR42 ;  /* 0x0000002a00127c82 */ /* 0x000fe20008000000 */
[----:B------:R-:W-:Y:S01]  /*5e80*/  UMOV UR11, UR59 ;  /* 0x0000003b000b7c82 */ /* 0x000fe20008000000 */
[----:B------:R1:W-:Y:S01]  /*5e90*/  UTMALDG.3D [UR32], [UR22], desc[UR4] ;  /* 0x00000420160075b4 */ /* 0x0003e20008011000 */
[----:B------:R-:W-:Y:S01]  /*5ea0*/  UMOV UR10, UR34 ;  /* 0x00000022000a7c82 */ /* 0x000fe20008000000 */
[----:B------:R1:W-:Y:S01]  /*5eb0*/  UTMALDG.3D [UR56], [UR6], desc[UR4] ;  /* 0x00000438060075b4 */ /* 0x0003e20008011000 */
[----:B------:R1:W-:Y:S01]  /*5ec0*/  UTMALDG.3D [UR24], [UR6], desc[UR4] ;  /* 0x00000418060075b4 */ /* 0x0003e20008011000 */
[----:B------:R1:W-:Y:S01]  /*5ed0*/  UTMALDG.3D [UR16], [UR6], desc[UR4] ;  /* 0x00000410060075b4 */ /* 0x0003e20008011000 */
[----:B------:R1:W-:Y:S02]  /*5ee0*/  UTMALDG.3D [UR8], [UR6], desc[UR4] ;  /* 0x00000408060075b4 */ /* 0x0003e40008011000 */
[----:B-1----:R-:W-:Y:S05]  /*5ef0*/  @P3 BRA `(.L_x_105) ;  /* 0xfffffff800bc3947 */ /* 0x002fea000383ffff */
.L_x_101:
[----:B------:R-:W-:Y:S05]  /*5f00*/  BSYNC B1 ;  /* 0x0000000000017941 */ /* 0x000fea0003800000 */
.L_x_100:
[----:B------:R-:W-:Y:S01]  /*5f10*/  LOP3.LUT P3, RZ, R13, 0xff, RZ, 0xc0, !PT ;  /* 0x000000ff0dff7812 */ /* 0x000fe2000786c0ff */
[----:B------:R-:W-:Y:S01]  /*5f20*/  IMAD.IADD R12, R3, 0x1, R12 ;  /* 0x00000001030c7824 */ /* 0x000fe200078e020c */
[----:B------:R-:W-:Y:S01]  /*5f30*/  IADD3 R16, P4, R16, UR38, RZ ;  /* 0x0000002610107c10 */ /* 0x000fe2000ff9e0ff */
[----:B------:R-:W-:Y:S01]  /*5f40*/  ULDC.64 UR4, c[0x0][0x650] ;  /* 0x0001940000047ab9 */ /* 0x000fe20000000a00 */
[----:B------:R-:W-:Y:S01]  /*5f50*/  BSSY B1, `(.L_x_106) ;  /* 0x000006a000017945 */ /* 0x000fe20003800000 */
[----:B------:R-:W-:Y:S01]  /*5f60*/  IMAD.MOV.U32 R19, RZ, RZ, -0x1 ;  /* 0xffffffffff137424 */ /* 0x000fe200078e00ff */
[----:B------:R-:W-:Y:S01]  /*5f70*/  ISETP.GT.U32.AND P1, PT, R12, 0x4, PT ;  /* 0x000000040c00780c */ /* 0x000fe20003f24070 */
[----:B------:R-:W-:Y:S01]  /*5f80*/  IMAD.MOV.U32 R20, RZ, RZ, -0x1 ;  /* 0xffffffffff147424 */ /* 0x000fe200078e00ff */
[----:B------:R-:W-:Y:S01]  /*5f90*/  IADD3.X R17, R17, UR37, RZ, P4, !PT ;  /* 0x0000002511117c10 */ /* 0x000fe2000a7fe4ff */
[----:B------:R-:W-:Y:S01]  /*5fa0*/  IMAD.MOV.U32 R8, RZ, RZ, -0x1 ;  /* 0xffffffffff087424 */ /* 0x000fe200078e00ff */
[----:B------:R-:W-:-:S02]  /*5fb0*/  ISETP.LT.U32.AND P1, PT, R3, 0x5, P1 ;  /* 0x000000050300780c */ /* 0x000fc40000f21070 */
[----:B------:R-:W-:Y:S01]  /*5fc0*/  PRMT R13, RZ, 0x7610, R13 ;  /* 0x00007610ff0d7816 */ /* 0x000fe2000000000d */
[----:B------:R-:W0:Y:S01]  /*5fd0*/  @P3 S2R R5, SR_CgaCtaId ;  /* 0x0000000000053919 */ /* 0x000e220000008800 */
[----:B------:R-:W-:-:S04]  /*5fe0*/  @P3 MOV R4, 0x400 ;  /* 0x0000040000043802 */ /* 0x000fc80000000f00 */
[----:B0-----:R-:W-:Y:S01]  /*5ff0*/  @P3 LEA R6, R5, R4, 0x18 ;  /* 0x0000000405063211 */ /* 0x001fe200078ec0ff */
[----:B------:R-:W-:-:S03]  /*6000*/  IMAD.WIDE.U32 R4, R12, -0x33333333, RZ ;  /* 0xcccccccd0c047825 */ /* 0x000fc600078e00ff */
[----:B------:R0:W-:Y:S01]  /*6010*/  @P3 SYNCS.ARRIVE.TRANS64.A1T0 RZ, [R6+URZ+0x68], RZ ;  /* 0x000068ff06ff39a7 */ /* 0x0001e2000810003f */
[----:B------:R-:W-:Y:S02]  /*6020*/  ISETP.GE.U32.AND P3, PT, R3, 0x5, PT ;  /* 0x000000050300780c */ /* 0x000fe40003f66070 */
[----:B------:R-:W-:Y:S02]  /*6030*/  SHF.R.U32.HI R7, RZ, 0x2, R5 ;  /* 0x00000002ff077819 */ /* 0x000fe40000011605 */
[----:B------:R-:W-:Y:S02]  /*6040*/  SEL R5, RZ, 0x1, !P1 ;  /* 0x00000001ff057807 */ /* 0x000fe40004800000 */
[----:B------:R-:W-:Y:S01]  /*6050*/  ISETP.GE.U32.AND P1, PT, R16, UR4, PT ;  /* 0x0000000410007c0c */ /* 0x000fe2000bf26070 */
[----:B------:R-:W-:Y:S01]  /*6060*/  IMAD R12, R7, -0x5, R12 ;  /* 0xfffffffb070c7824 */ /* 0x000fe200078e020c */
[----:B------:R-:W-:Y:S02]  /*6070*/  LOP3.LUT R0, R0, R5, RZ, 0x3c, !PT ;  /* 0x0000000500007212 */ /* 0x000fe400078e3cff */
[----:B------:R-:W-:-:S02]  /*6080*/  ISETP.GE.U32.AND.EX P1, PT, R17, UR5, PT, P1 ;  /* 0x0000000511007c0c */ /* 0x000fc4000bf26110 */
[----:B------:R-:W-:Y:S02]  /*6090*/  PRMT R4, RZ, 0x7610, R4 ;  /* 0x00007610ff047816 */ /* 0x000fe40000000004 */
[----:B------:R-:W-:-:S09]  /*60a0*/  @P3 LOP3.LUT R0, R0, 0x1, R7, 0x78, !PT ;  /* 0x0000000100003812 */ /* 0x000fd200078e7807 */
[----:B0-----:R-:W-:Y:S05]  /*60b0*/  @P1 BRA `(.L_x_107) ;  /* 0x00000004004c1947 */ /* 0x001fea0003800000 */
[----:B------:R-:W-:Y:S01]  /*60c0*/  ULDC.64 UR4, c[0x0][0x628] ;  /* 0x00018a0000047ab9 */ /* 0x000fe20000000a00 */
[----:B------:R-:W0:Y:S01]  /*60d0*/  S2R R15, SR_CTAID.X ;  /* 0x00000000000f7919 */ /* 0x000e220000002500 */
[----:B------:R-:W-:Y:S01]  /*60e0*/  ISETP.NE.U32.AND P1, PT, RZ, UR4, PT ;  /* 0x00000004ff007c0c */ /* 0x000fe2000bf25070 */
[----:B------:R-:W-:Y:S01]  /*60f0*/  ULDC UR7, c[0x0][0x630] ;  /* 0x00018c0000077ab9 */ /* 0x000fe20000000800 */
[----:B------:R-:W-:Y:S01]  /*6100*/  IMAD.MOV.U32 R4, RZ, RZ, R16 ;  /* 0x000000ffff047224 */ /* 0x000fe200078e0010 */
[----:B------:R-:W1:Y:S01]  /*6110*/  S2R R14, SR_CTAID.Y ;  /* 0x00000000000e7919 */ /* 0x000e620000002600 */
[----:B------:R-:W-:Y:S01]  /*6120*/  ISETP.NE.AND.EX P1, PT, RZ, UR5, PT, P1 ;  /* 0x00000005ff007c0c */ /* 0x000fe2000bf25310 */
[----:B------:R-:W-:-:S12]  /*6130*/  IMAD.MOV.U32 R5, RZ, RZ, R17 ;  /* 0x000000ffff057224 */ /* 0x000fd800078e0011 */
[----:B------:R-:W-:Y:S05]  /*6140*/  @!P1 BRA `(.L_x_108) ;  /* 0x0000000000289947 */ /* 0x000fea0003800000 */
[----:B------:R-:W-:Y:S02]  /*6150*/  ULDC UR6, c[0x0][0x634] ;  /* 0x00018d0000067ab9 */ /* 0x000fe40000000800 */
[----:B------:R-:W-:-:S05]  /*6160*/  IADD3 R9, P1, R16, UR6, RZ ;  /* 0x0000000610097c10 */ /* 0x000fca000ff3e0ff */
[----:B------:R-:W-:-:S04]  /*6170*/  IMAD.X R19, RZ, RZ, R17, P1 ;  /* 0x000000ffff137224 */ /* 0x000fc800008e0611 */
[----:B------:R-:W-:-:S04]  /*6180*/  IMAD.WIDE.U32 R6, R19, UR4, RZ ;  /* 0x0000000413067c25 */ /* 0x000fc8000f8e00ff */
[----:B------:R-:W-:-:S04]  /*6190*/  IMAD.WIDE.U32 R6, P1, R9, UR5, R6 ;  /* 0x0000000509067c25 */ /* 0x000fc8000f820006 */
[----:B------:R-:W-:-:S04]  /*61a0*/  IMAD.WIDE.U32 R8, R9, UR4, RZ ;  /* 0x0000000409087c25 */ /* 0x000fc8000f8e00ff */
[----:B------:R-:W-:Y:S01]  /*61b0*/  IMAD.X R5, RZ, RZ, RZ, P1 ;  /* 0x000000ffff057224 */ /* 0x000fe200008e06ff */
[----:B------:R-:W-:Y:S01]  /*61c0*/  IADD3 RZ, P1, R9, R6, RZ ;  /* 0x0000000609ff7210 */ /* 0x000fe20007f3e0ff */
[----:B------:R-:W-:-:S04]  /*61d0*/  IMAD.MOV.U32 R4, RZ, RZ, R7 ;  /* 0x000000ffff047224 */ /* 0x000fc800078e0007 */
[----:B------:R-:W-:-:S08]  /*61e0*/  IMAD.WIDE.U32.X R4, R19, UR5, R4, P1 ;  /* 0x0000000513047c25 */ /* 0x000fd000088e0404 */
.L_x_108:
[--C-:B------:R-:W-:Y:S01]  /*61f0*/  SHF.R.U64 R8, R4, UR7, R5.reuse ;  /* 0x0000000704087c19 */ /* 0x100fe20008001205 */
[----:B------:R-:W-:Y:S01]  /*6200*/  ULDC.64 UR4, c[0x0][0x620] ;  /* 0x0001880000047ab9 */ /* 0x000fe20000000a00 */
[----:B------:R-:W-:Y:S01]  /*6210*/  SHF.R.U32.HI R4, RZ, UR7, R5 ;  /* 0x00000007ff047c19 */ /* 0x000fe20008011605 */
[----:B------:R-:W2:Y:S01]  /*6220*/  LDC R24, c[0x0][0x144] ;  /* 0x00005100ff187b82 */ /* 0x000ea20000000800 */
[----:B------:R-:W-:Y:S01]  /*6230*/  IADD3 R7, P1, RZ, -R8, RZ ;  /* 0x80000008ff077210 */ /* 0x000fe20007f3e0ff */
[----:B------:R-:W-:Y:S01]  /*6240*/  ULDC.64 UR8, c[0x0][0x640] ;  /* 0x0001900000087ab9 */ /* 0x000fe20000000a00 */
[----:B0-----:R-:W-:Y:S01]  /*6250*/  I2FP.F32.U32 R9, R15 ;  /* 0x0000000f00097245 */ /* 0x001fe20000201000 */
[----:B------:R-:W-:Y:S02]  /*6260*/  ULDC UR6, c[0x0][0x608] ;  /* 0x0001820000067ab9 */ /* 0x000fe40000000800 */
[----:B------:R-:W-:Y:S01]  /*6270*/  IMAD.X R4, RZ, RZ, ~R4, P1 ;  /* 0x000000ffff047224 */ /* 0x000fe200008e0e04 */
[----:B------:R-:W-:Y:S01]  /*6280*/  ISETP.NE.U32.AND P1, PT, RZ, UR8, PT ;  /* 0x00000008ff007c0c */ /* 0x000fe2000bf25070 */
[----:B------:R-:W0:Y:S02]  /*6290*/  LDC R21, c[0x0][0x148] ;  /* 0x00005200ff157b82 */ /* 0x000e240000000800 */
[----:B------:R-:W-:Y:S01]  /*62a0*/  IMAD R6, R4, UR4, RZ ;  /* 0x0000000404067c24 */ /* 0x000fe2000f8e02ff */
[----:B------:R-:W-:Y:S01]  /*62b0*/  ISETP.NE.AND.EX P1, PT, RZ, UR9, PT, P1 ;  /* 0x00000009ff007c0c */ /* 0x000fe2000bf25310 */
[----:B------:R-:W-:Y:S01]  /*62c0*/  IMAD.WIDE.U32 R4, R7, UR4, R16 ;  /* 0x0000000407047c25 */ /* 0x000fe2000f8e0010 */
[----:B------:R-:W-:-:S03]  /*62d0*/  ULDC UR4, c[0x0][0x150] ;  /* 0x0000540000047ab9 */ /* 0x000fc60000000800 */
[----:B------:R-:W-:Y:S02]  /*62e0*/  IMAD R7, R7, UR5, R6 ;  /* 0x0000000507077c24 */ /* 0x000fe4000f8e0206 */
[----:B------:R-:W-:Y:S01]  /*62f0*/  FMUL R6, R9, UR4 ;  /* 0x0000000409067c20 */ /* 0x000fe20008400000 */
[----:B------:R-:W-:Y:S01]  /*6300*/  ULDC UR4, c[0x0][0x618] ;  /* 0x0001860000047ab9 */ /* 0x000fe20000000800 */
[----:B------:R-:W-:Y:S01]  /*6310*/  ULDC UR5, c[0x0][0x154] ;  /* 0x0000550000057ab9 */ /* 0x000fe20000000800 */
[----:B------:R-:W-:-:S03]  /*6320*/  IMAD.IADD R5, R5, 0x1, R7 ;  /* 0x0000000105057824 */ /* 0x000fc600078e0207 */
[----:B------:R-:W3:Y:S02]  /*6330*/  F2I.U32.TRUNC.NTZ R6, R6 ;  /* 0x0000000600067305 */ /* 0x000ee4000020f000 */
[----:B------:R-:W-:Y:S02]  /*6340*/  SHF.R.U64 R9, R4, UR4, R5 ;  /* 0x0000000404097c19 */ /* 0x000fe40008001205 */
[----:B-1----:R-:W-:-:S05]  /*6350*/  I2FP.F32.U32 R4, R14 ;  /* 0x0000000e00047245 */ /* 0x002fca0000201000 */
[----:B------:R-:W-:Y:S01]  /*6360*/  FMUL R22, R4, UR5 ;  /* 0x0000000504167c20 */ /* 0x000fe20008400000 */
[----:B------:R-:W-:Y:S01]  /*6370*/  SHF.R.U32.HI R4, RZ, UR4, R5 ;  /* 0x00000004ff047c19 */ /* 0x000fe20008011605 */
[----:B------:R-:W-:-:S03]  /*6380*/  ULDC UR4, c[0x0][0x658] ;  /* 0x0001960000047ab9 */ /* 0x000fc60000000800 */
[--C-:B------:R-:W-:Y:S01]  /*6390*/  SHF.R.U64 R20, R9, UR6, R4.reuse ;  /* 0x0000000609147c19 */ /* 0x100fe20008001204 */
[----:B------:R-:W1:Y:S01]  /*63a0*/  F2I.U32.TRUNC.NTZ R22, R22 ;  /* 0x0000001600167305 */ /* 0x000e62000020f000 */
[----:B------:R-:W-:Y:S01]  /*63b0*/  SHF.R.U32.HI R5, RZ, UR6, R4 ;  /* 0x00000006ff057c19 */ /* 0x000fe20008011604 */
[----:B---3--:R-:W-:-:S03]  /*63c0*/  IMAD.MOV R6, RZ, RZ, -R6 ;  /* 0x000000ffff067224 */ /* 0x008fc600078e0a06 */
[----:B------:R-:W-:Y:S01]  /*63d0*/  SHF.R.U64 R19, R20, UR4, R5 ;  /* 0x0000000414137c19 */ /* 0x000fe20008001205 */
[----:B--2---:R-:W-:Y:S01]  /*63e0*/  IMAD R15, R24, R6, R15 ;  /* 0x00000006180f7224 */ /* 0x004fe200078e020f */
[----:B------:R-:W-:-:S03]  /*63f0*/  SHF.R.U32.HI R23, RZ, UR4, R5 ;  /* 0x00000004ff177c19 */ /* 0x000fc60008011605 */
[----:B------:R-:W-:Y:S02]  /*6400*/  IMAD.MOV.U32 R4, RZ, RZ, R19 ;  /* 0x000000ffff047224 */ /* 0x000fe400078e0013 */
[----:B------:R-:W-:Y:S01]  /*6410*/  IMAD.MOV.U32 R5, RZ, RZ, R23 ;  /* 0x000000ffff057224 */ /* 0x000fe200078e0017 */
[----:B-1----:R-:W-:Y:S06]  /*6420*/  @!P1 BRA `(.L_x_109) ;  /* 0x0000000000289947 */ /* 0x002fec0003800000 */
[----:B------:R-:W-:Y:S02]  /*6430*/  ULDC UR4, c[0x0][0x64c] ;  /* 0x0001930000047ab9 */ /* 0x000fe40000000800 */
[----:B------:R-:W-:-:S05]  /*6440*/  IADD3 R5, P1, R19, UR4, RZ ;  /* 0x0000000413057c10 */ /* 0x000fca000ff3e0ff */
[----:B------:R-:W-:-:S04]  /*6450*/  IMAD.X R23, RZ, RZ, R23, P1 ;  /* 0x000000ffff177224 */ /* 0x000fc800008e0617 */
[----:B------:R-:W-:-:S04]  /*6460*/  IMAD.WIDE.U32 R6, R23, UR8, RZ ;  /* 0x0000000817067c25 */ /* 0x000fc8000f8e00ff */
[----:B------:R-:W-:-:S04]  /*6470*/  IMAD.WIDE.U32 R6, P1, R5, UR9, R6 ;  /* 0x0000000905067c25 */ /* 0x000fc8000f820006 */
[----:B------:R-:W-:-:S04]  /*6480*/  IMAD.WIDE.U32 R4, R5, UR8, RZ ;  /* 0x0000000805047c25 */ /* 0x000fc8000f8e00ff */
[----:B------:R-:W-:Y:S01]  /*6490*/  IMAD.MOV.U32 R4, RZ, RZ, R7 ;  /* 0x000000ffff047224 */ /* 0x000fe200078e0007 */
[----:B------:R-:W-:Y:S01]  /*64a0*/  IADD3 RZ, P3, R5, R6, RZ ;  /* 0x0000000605ff7210 */ /* 0x000fe20007f7e0ff */
[----:B------:R-:W-:-:S04]  /*64b0*/  IMAD.X R5, RZ, RZ, RZ, P1 ;  /* 0x000000ffff057224 */ /* 0x000fc800008e06ff */
[----:B------:R-:W-:-:S08]  /*64c0*/  IMAD.WIDE.U32.X R4, R23, UR9, R4, P3 ;  /* 0x0000000917047c25 */ /* 0x000fd000098e0404 */
.L_x_109:
[----:B------:R-:W-:Y:S01]  /*64d0*/  ISETP.NE.AND P1, PT, R2, 0x1, PT ;  /* 0x000000010200780c */ /* 0x000fe20003f25270 */
[----:B------:R-:W-:Y:S01]  /*64e0*/  ULDC UR4, c[0x0][0x648] ;  /* 0x0001920000047ab9 */ /* 0x000fe20000000800 */
[----:B------:R-:W-:Y:S01]  /*64f0*/  LOP3.LUT R20, R20, UR29, RZ, 0xc0, !PT ;  /* 0x0000001d14147c12 */ /* 0x000fe2000f8ec0ff */
[----:B------:R-:W-:Y:S01]  /*6500*/  IMAD.MOV R22, RZ, RZ, -R22 ;  /* 0x000000ffff167224 */ /* 0x000fe200078e0a16 */
[----:B------:R-:W-:Y:S01]  /*6510*/  SHF.R.U64 R5, R4, UR4, R5 ;  /* 0x0000000404057c19 */ /* 0x000fe20008001205 */
[----:B------:R-:W-:Y:S01]  /*6520*/  ULDC UR4, c[0x0][0x638] ;  /* 0x00018e0000047ab9 */ /* 0x000fe20000000800 */
[----:B------:R-:W-:Y:S01]  /*6530*/  LOP3.LUT R6, R9, UR13, RZ, 0xc0, !PT ;  /* 0x0000000d09067c12 */ /* 0x000fe2000f8ec0ff */
[----:B------:R-:W-:Y:S02]  /*6540*/  ULDC UR5, c[0x0][0x610] ;  /* 0x0001840000057ab9 */ /* 0x000fe40000000800 */
[----:B------:R-:W-:Y:S02]  /*6550*/  IMAD.MOV R4, RZ, RZ, -R5 ;  /* 0x000000ffff047224 */ /* 0x000fe400078e0a05 */
[----:B------:R-:W-:-:S02]  /*6560*/  IMAD R20, R5, UR21, R20 ;  /* 0x0000001505147c24 */ /* 0x000fc4000f8e0214 */
[----:B0-----:R-:W-:Y:S02]  /*6570*/  @P1 IMAD R15, R21, R22, R14 ;  /* 0x00000016150f1224 */ /* 0x001fe400078e020e */
[----:B------:R-:W-:Y:S01]  /*6580*/  IMAD R19, R4, UR4, R19 ;  /* 0x0000000404137c24 */ /* 0x000fe2000f8e0213 */
[----:B------:R-:W-:Y:S01]  /*6590*/  ULDC UR4, c[0x0][0x600] ;  /* 0x0001800000047ab9 */ /* 0x000fe20000000800 */
[----:B------:R-:W-:Y:S02]  /*65a0*/  IMAD R15, R20, UR5, R15 ;  /* 0x00000005140f7c24 */ /* 0x000fe4000f8e020f */
[----:B------:R-:W-:Y:S02]  /*65b0*/  IMAD R6, R19, UR4, R6 ;  /* 0x0000000413067c24 */ /* 0x000fe4000f8e0206 */
[----:B------:R-:W-:-:S03]  /*65c0*/  IMAD.MOV.U32 R4, RZ, RZ, 0x1 ;  /* 0x00000001ff047424 */ /* 0x000fc600078e00ff */
[----:B------:R-:W-:Y:S02]  /*65d0*/  SEL R20, R6, R15, !P1 ;  /* 0x0000000f06147207 */ /* 0x000fe40004800000 */
[----:B------:R-:W-:-:S07]  /*65e0*/  SEL R19, R15, R6, !P1 ;  /* 0x000000060f137207 */ /* 0x000fce0004800000 */
.L_x_107:
[----:B------:R-:W-:Y:S05]  /*65f0*/  BSYNC B1 ;  /* 0x0000000000017941 */ /* 0x000fea0003800000 */
.L_x_106:
[----:B------:R-:W-:-:S13]  /*6600*/  LOP3.LUT P1, RZ, R4, 0xff, RZ, 0xc0, !PT ;  /* 0x000000ff04ff7812 */ /* 0x000fda000782c0ff */
[----:B------:R-:W-:Y:S05]  /*6610*/  @P1 BRA `(.L_x_110) ;  /* 0xfffffff000c01947 */ /* 0x000fea000383ffff */
[----:B------:R-:W-:Y:S05]  /*6620*/  BSYNC B0 ;  /* 0x0000000000007941 */ /* 0x000fea0003800000 */
.L_x_98:
[----:B------:R-:W-:-:S03]  /*6630*/  UMOV UR4, 0xffffffff ;  /* 0xffffffff00047882 */ /* 0x000fc60000000000 */
[----:B------:R-:W-:Y:S05]  /*6640*/  BRA.DIV UR4, `(.L_x_111) ;  /* 0x00000006043c7947 */ /* 0x000fea000b800000 */
[----:B------:R-:W-:-:S13]  /*6650*/  ELECT P6, URZ, PT ;  /* 0x00000000003f782f */ /* 0x000fda00038c0000 */
.L_x_126:
[----:B------:R-:W-:Y:S04]  /*6660*/  BSSY B0, `(.L_x_112) ;  /* 0x0000034000007945 */ /* 0x000fe80003800000 */
[----:B------:R-:W-:Y:S05]  /*6670*/  @!P6 BRA `(.L_x_113) ;  /* 0x0000000000c8e947 */ /* 0x000fea0003800000 */
[----:B------:R-:W-:-:S04]  /*6680*/  LOP3.LUT R18, R18, 0x2, RZ, 0xfc, !PT ;  /* 0x0000000212127812 */ /* 0x000fc800078efcff */
[----:B------:R-:W-:-:S13]  /*6690*/  ISETP.NE.AND P0, PT, R18, 0x3, PT ;  /* 0x000000031200780c */ /* 0x000fda0003f05270 */
[----:B------:R-:W-:Y:S05]  /*66a0*/  @!P0 BRA `(.L_x_114) ;  /* 0x0000000000048947 */ /* 0x000fea0003800000 */
[----:B------:R-:W-:Y:S01]  /*66b0*/  BPT.TRAP 0x1 ;  /* 0x000000040000795c */ /* 0x000fe20000300000 */
.L_x_114:
[----:B------:R-:W0:Y:S01]  /*66c0*/  S2R R3, SR_CgaCtaId ;  /* 0x0000000000037919 */ /* 0x000e220000008800 */
[----:B------:R-:W-:-:S04]  /*66d0*/  MOV R2, 0x400 ;  /* 0x0000040000027802 */ /* 0x000fc80000000f00 */
[----:B0-----:R-:W-:Y:S02]  /*66e0*/  LEA R3, R3, R2, 0x18 ;  /* 0x0000000203037211 */ /* 0x001fe400078ec0ff */
[----:B------:R-:W-:-:S03]  /*66f0*/  SHF.L.U32 R2, R0, 0x1f, RZ ;  /* 0x0000001f00027819 */ /* 0x000fc600000006ff */
[----:B------:R-:W-:-:S04]  /*6700*/  VIADD R3, R3, 0x28 ;  /* 0x0000002803037836 */ /* 0x000fc80000000000 */
[C---:B------:R-:W-:Y:S02]  /*6710*/  IMAD R7, R12.reuse, 0x8, R3 ;  /* 0x000000080c077824 */ /* 0x040fe400078e0203 */
[----:B------:R-:W-:Y:S02]  /*6720*/  VIADD R12, R12, 0x1 ;  /* 0x000000010c0c7836 */ /* 0x000fe40000000000 */
[----:B------:R-:W0:Y:S03]  /*6730*/  SYNCS.PHASECHK.TRANS64.TRYWAIT P0, [R7+URZ], R2 ;  /* 0x00000002070075a7 */ /* 0x000e26000800017f */
[----:B------:R-:W-:-:S04]  /*6740*/  ISETP.NE.AND P1, PT, R12, 0x5, PT ;  /* 0x000000050c00780c */ /* 0x000fc80003f25270 */
[----:B------:R-:W-:Y:S02]  /*6750*/  SEL R5, RZ, 0x1, P1 ;  /* 0x00000001ff057807 */ /* 0x000fe40000800000 */
[----:B------:R-:W-:Y:S02]  /*6760*/  SEL R12, R12, RZ, P1 ;  /* 0x000000ff0c0c7207 */ /* 0x000fe40000800000 */
[----:B------:R-:W-:-:S03]  /*6770*/  LOP3.LUT R5, R0, R5, RZ, 0x3c, !PT ;  /* 0x0000000500057212 */ /* 0x000fc600078e3cff */
[----:B------:R-:W-:Y:S01]  /*6780*/  IMAD R9, R12, 0x8, R3 ;  /* 0x000000080c097824 */ /* 0x000fe200078e0203 */
[----:B------:R-:W-:Y:S01]  /*6790*/  SHF.L.U32 R4, R5, 0x1f, RZ ;  /* 0x0000001f05047819 */ /* 0x000fe200000006ff */
[----:B0-----:R-:W-:Y:S06]  /*67a0*/  @!P0 BRA `(.L_x_115) ;  /* 0x0000000400048947 */ /* 0x001fec0003800000 */
.L_x_127:
[----:B------:R-:W1:Y:S01]  /*67b0*/  SYNCS.PHASECHK.TRANS64.TRYWAIT P0, [R9+URZ], R4 ;  /* 0x00000004090075a7 */ /* 0x000e62000800017f */
[----:B------:R-:W-:-:S05]  /*67c0*/  VIADD R0, R12, 0x1 ;  /* 0x000000010c007836 */ /* 0x000fca0000000000 */
[----:B------:R-:W-:-:S04]  /*67d0*/  ISETP.NE.AND P1, PT, R0, 0x5, PT ;  /* 0x000000050000780c */ /* 0x000fc80003f25270 */
[----:B0-----:R-:W-:Y:S02]  /*67e0*/  SEL R2, RZ, 0x1, P1 ;  /* 0x00000001ff027807 */ /* 0x001fe40000800000 */
[----:B------:R-:W-:Y:S02]  /*67f0*/  SEL R0, R0, RZ, P1 ;  /* 0x000000ff00007207 */ /* 0x000fe40000800000 */
[----:B------:R-:W-:-:S03]  /*6800*/  LOP3.LUT R7, R5, R2, RZ, 0x3c, !PT ;  /* 0x0000000205077212 */ /* 0x000fc600078e3cff */
[----:B------:R-:W-:Y:S01]  /*6810*/  IMAD R6, R0, 0x8, R3 ;  /* 0x0000000800067824 */ /* 0x000fe200078e0203 */
[----:B------:R-:W-:Y:S01]  /*6820*/  SHF.L.U32 R5, R7, 0x1f, RZ ;  /* 0x0000001f07057819 */ /* 0x000fe200000006ff */
[----:B-1----:R-:W-:Y:S06]  /*6830*/  @!P0 BRA `(.L_x_116) ;  /* 0x0000000000f48947 */ /* 0x002fec0003800000 */
.L_x_128:
[----:B------:R-:W1:Y:S01]  /*6840*/  SYNCS.PHASECHK.TRANS64.TRYWAIT P0, [R6+URZ], R5 ;  /* 0x00000005060075a7 */ /* 0x000e62000800017f */
[----:B------:R-:W-:-:S05]  /*6850*/  VIADD R0, R0, 0x1 ;  /* 0x0000000100007836 */ /* 0x000fca0000000000 */
[----:B------:R-:W-:-:S04]  /*6860*/  ISETP.NE.AND P1, PT, R0, 0x5, PT ;  /* 0x000000050000780c */ /* 0x000fc80003f25270 */
[----:B------:R-:W-:Y:S02]  /*6870*/  SEL R2, RZ, 0x1, P1 ;  /* 0x00000001ff027807 */ /* 0x000fe40000800000 */
[----:B------:R-:W-:Y:S02]  /*6880*/  SEL R0, R0, RZ, P1 ;  /* 0x000000ff00007207 */ /* 0x000fe40000800000 */
[----:B------:R-:W-:-:S03]  /*6890*/  LOP3.LUT R7, R7, R2, RZ, 0x3c, !PT ;  /* 0x0000000207077212 */ /* 0x000fc600078e3cff */
[----:B0-----:R-:W-:Y:S01]  /*68a0*/  IMAD R9, R0, 0x8, R3 ;  /* 0x0000000800097824 */ /* 0x001fe200078e0203 */
[----:B------:R-:W-:Y:S01]  /*68b0*/  SHF.L.U32 R4, R7, 0x1f, RZ ;  /* 0x0000001f07047819 */ /* 0x000fe200000006ff */
[----:B-1----:R-:W-:Y:S06]  /*68c0*/  @!P0 BRA `(.L_x_117) ;  /* 0x0000000000e48947 */ /* 0x002fec0003800000 */
.L_x_129:
[----:B------:R-:W1:Y:S01]  /*68d0*/  SYNCS.PHASECHK.TRANS64.TRYWAIT P0, [R9+URZ], R4 ;  /* 0x00000004090075a7 */ /* 0x000e62000800017f */
[----:B------:R-:W-:-:S05]  /*68e0*/  VIADD R0, R0, 0x1 ;  /* 0x0000000100007836 */ /* 0x000fca0000000000 */
[----:B------:R-:W-:-:S04]  /*68f0*/  ISETP.NE.AND P1, PT, R0, 0x5, PT ;  /* 0x000000050000780c */ /* 0x000fc80003f25270 */
[----:B------:R-:W-:Y:S02]  /*6900*/  SEL R2, RZ, 0x1, P1 ;  /* 0x00000001ff027807 */ /* 0x000fe40000800000 */
[----:B------:R-:W-:Y:S02]  /*6910*/  SEL R0, R0, RZ, P1 ;  /* 0x000000ff00007207 */ /* 0x000fe40000800000 */
[----:B------:R-:W-:Y:S01]  /*6920*/  LOP3.LUT R2, R7, R2, RZ, 0x3c, !PT ;  /* 0x0000000207027212 */ /* 0x000fe200078e3cff */
[----:B-1----:R-:W-:Y:S06]  /*6930*/  @!P0 BRA `(.L_x_118) ;  /* 0x0000000000dc8947 */ /* 0x002fec0003800000 */
.L_x_130:
[----:B------:R-:W-:Y:S01]  /*6940*/  IMAD R3, R0, 0x8, R3 ;  /* 0x0000000800037824 */ /* 0x000fe200078e0203 */
[----:B------:R-:W-:-:S07]  /*6950*/  SHF.L.U32 R0, R2, 0x1f, RZ ;  /* 0x0000001f02007819 */ /* 0x000fce00000006ff */
.L_x_119:
[----:B--2---:R2:W3:Y:S02]  /*6960*/  SYNCS.PHASECHK.TRANS64.TRYWAIT P0, [R3+URZ], R0 ;  /* 0x00000000030075a7 */ /* 0x0044e4000800017f */
[----:B---3--:R-:W-:Y:S05]  /*6970*/  @!P0 NANOSLEEP.SYNCS 0x989680 ;  /* 0x009896800000895d */ /* 0x008fea0003900000 */
[----:B------:R-:W3:Y:S02]  /*6980*/  @!P0 SYNCS.PHASECHK.TRANS64 P0, [R3+URZ], R0 ;  /* 0x00000000030085a7 */ /* 0x000ee4000800007f */
[----:B---3--:R-:W-:Y:S05]  /*6990*/  @!P0 BRA `(.L_x_119) ;  /* 0xfffffffc00f08947 */ /* 0x008fea000383ffff */
.L_x_113:
[----:B------:R-:W-:Y:S05]  /*69a0*/  BSYNC B0 ;  /* 0x0000000000007941 */ /* 0x000fea0003800000 */
.L_x_112:
[----:B------:R-:W-:Y:S05]  /*69b0*/  EXIT ;  /* 0x000000000000794d */ /* 0x000fea0003800000 */
.L_x_17:
[----:B-1----:R1:W2:Y:S02]  /*69c0*/  SYNCS.PHASECHK.TRANS64.TRYWAIT P1, [R3+URZ], R0 ;  /* 0x00000000030075a7 */ /* 0x0022a4000802017f */
[----:B--2---:R-:W-:Y:S05]  /*69d0*/  @!P1 NANOSLEEP.SYNCS 0x989680 ;  /* 0x009896800000995d */ /* 0x004fea0003900000 */
[----:B------:R-:W2:Y:S02]  /*69e0*/  @!P1 SYNCS.PHASECHK.TRANS64 P1, [R3+URZ], R0 ;  /* 0x00000000030095a7 */ /* 0x000ea4000802007f */
[----:B--2---:R-:W-:Y:S05]  /*69f0*/  @!P1 BRA `(.L_x_17) ;  /* 0xfffffffc00f09947 */ /* 0x004fea000383ffff */
[----:B------:R-:W-:Y:S05]  /*6a00*/  BRA `(.L_x_16) ;  /* 0xffffffa800b07947 */ /* 0x000fea000383ffff */
.L_x_22:
[----:B-1----:R-:W-:-:S04]  /*6a10*/  IMAD.U32 R4, RZ, RZ, UR4 ;  /* 0x00000004ff047e24 */ /* 0x002fc8000f8e00ff */
[----:B------:R1:W2:Y:S03]  /*6a20*/  SYNCS.PHASECHK.TRANS64.TRYWAIT P1, [R4+URZ], R3 ;  /* 0x00000003040075a7 */ /* 0x0002a6000802017f */
[----:B--2---:R-:W-:Y:S05]  /*6a30*/  @!P1 NANOSLEEP.SYNCS 0x989680 ;  /* 0x009896800000995d */ /* 0x004fea0003900000 */
[----:B------:R-:W2:Y:S02]  /*6a40*/  @!P1 SYNCS.PHASECHK.TRANS64 P1, [R4+URZ], R3 ;  /* 0x00000003040095a7 */ /* 0x000ea4000802007f */
[----:B--2---:R-:W-:Y:S05]  /*6a50*/  @!P1 BRA `(.L_x_22) ;  /* 0xfffffffc00ec9947 */ /* 0x004fea000383ffff */
[----:B------:R-:W-:Y:S05]  /*6a60*/  BRA `(.L_x_21) ;  /* 0xffffffb000d47947 */ /* 0x000fea000383ffff */
.L_x_99:
[----:B------:R-:W-:Y:S01]  /*6a70*/  BSSY B1, `(.L_x_120) ;  /* 0x0000006000017945 */ /* 0x000fe20003800000 */
[----:B------:R-:W-:-:S07]  /*6a80*/  IMAD.MOV.U32 R15, RZ, RZ, -0x1 ;  /* 0xffffffffff0f7424 */ /* 0x000fce00078e00ff */
[----:B------:R-:W-:Y:S05]  /*6a90*/  WARPSYNC.COLLECTIVE R15, `(.L_x_121) ;  /* 0x000000000f0c7348 */ /* 0x000fea0003c00000 */
[----:B------:R-:W-:Y:S02]  /*6aa0*/  ELECT P6, UR62, PT ;  /* 0x00000000003e782f */ /* 0x000fe400038c0000 */
[----:B------:R-:W-:Y:S01]  /*6ab0*/  MOV R14, UR62 ;  /* 0x0000003e000e7c02 */ /* 0x000fe20008000f00 */
[----:B------:R-:W-:Y:S10]  /*6ac0*/  ENDCOLLECTIVE ;  /* 0x000000000000791b */ /* 0x000ff40003800000 */
.L_x_121:
[----:B------:R-:W-:Y:S05]  /*6ad0*/  BSYNC B1 ;  /* 0x0000000000017941 */ /* 0x000fea0003800000 */
.L_x_120:
[----:B------:R-:W-:Y:S05]  /*6ae0*/  BRA `(.L_x_122) ;  /* 0xffffffec00987947 */ /* 0x000fea000383ffff */
.L_x_102:
[----:B0-----:R0:W1:Y:S02]  /*6af0*/  SYNCS.PHASECHK.TRANS64.TRYWAIT P1, [R14+URZ+0x28], R7 ;  /* 0x000028070e0075a7 */ /* 0x001064000802017f */
[----:B-1----:R-:W-:Y:S05]  /*6b00*/  @!P1 NANOSLEEP.SYNCS 0x989680 ;  /* 0x009896800000995d */ /* 0x002fea0003900000 */
[----:B------:R-:W1:Y:S02]  /*6b10*/  @!P1 SYNCS.PHASECHK.TRANS64 P1, [R14+URZ+0x28], R7 ;  /* 0x000028070e0095a7 */ /* 0x000e64000802007f */
[----:B-1----:R-:W-:Y:S05]  /*6b20*/  @!P1 BRA `(.L_x_102) ;  /* 0xfffffffc00f09947 */ /* 0x002fea000383ffff */
[----:B------:R-:W-:Y:S05]  /*6b30*/  BRA `(.L_x_123) ;  /* 0xffffffec00cc7947 */ /* 0x000fea000383ffff */
.L_x_111:
[----:B------:R-:W-:Y:S01]  /*6b40*/  BSSY B0, `(.L_x_124) ;  /* 0x0000006000007945 */ /* 0x000fe20003800000 */
[----:B------:R-:W-:-:S07]  /*6b50*/  IMAD.MOV.U32 R15, RZ, RZ, -0x1 ;  /* 0xffffffffff0f7424 */ /* 0x000fce00078e00ff */
[----:B------:R-:W-:Y:S05]  /*6b60*/  WARPSYNC.COLLECTIVE R15, `(.L_x_125) ;  /* 0x000000000f0c7348 */ /* 0x000fea0003c00000 */
[----:B------:R-:W-:Y:S02]  /*6b70*/  ELECT P6, UR62, PT ;  /* 0x00000000003e782f */ /* 0x000fe400038c0000 */
[----:B------:R-:W-:Y:S01]  /*6b80*/  MOV R14, UR62 ;  /* 0x0000003e000e7c02 */ /* 0x000fe20008000f00 */
[----:B------:R-:W-:Y:S10]  /*6b90*/  ENDCOLLECTIVE ;  /* 0x000000000000791b */ /* 0x000ff40003800000 */
.L_x_125:
[----:B------:R-:W-:Y:S05]  /*6ba0*/  BSYNC B0 ;  /* 0x0000000000007941 */ /* 0x000fea0003800000 */
.L_x_124:
[----:B------:R-:W-:Y:S05]  /*6bb0*/  BRA `(.L_x_126) ;  /* 0xfffffff800a87947 */ /* 0x000fea000383ffff */
.L_x_115:
[----:B0-----:R0:W1:Y:S02]  /*6bc0*/  SYNCS.PHASECHK.TRANS64.TRYWAIT P0, [R7+URZ], R2 ;  /* 0x00000002070075a7 */ /* 0x001064000800017f */
[----:B-1----:R-:W-:Y:S05]  /*6bd0*/  @!P0 NANOSLEEP.SYNCS 0x989680 ;  /* 0x009896800000895d */ /* 0x002fea0003900000 */
[----:B------:R-:W1:Y:S02]  /*6be0*/  @!P0 SYNCS.PHASECHK.TRANS64 P0, [R7+URZ], R2 ;  /* 0x00000002070085a7 */ /* 0x000e64000800007f */
[----:B-1----:R-:W-:Y:S05]  /*6bf0*/  @!P0 BRA `(.L_x_115) ;  /* 0xfffffffc00f08947 */ /* 0x002fea000383ffff */
[----:B------:R-:W-:Y:S05]  /*6c00*/  BRA `(.L_x_127) ;  /* 0xfffffff800e87947 */ /* 0x000fea000383ffff */
.L_x_116:
[----:B0-----:R0:W1:Y:S02]  /*6c10*/  SYNCS.PHASECHK.TRANS64.TRYWAIT P0, [R9+URZ], R4 ;  /* 0x00000004090075a7 */ /* 0x001064000800017f */
[----:B-1----:R-:W-:Y:S05]  /*6c20*/  @!P0 NANOSLEEP.SYNCS 0x989680 ;  /* 0x009896800000895d */ /* 0x002fea0003900000 */
[----:B------:R-:W1:Y:S02]  /*6c30*/  @!P0 SYNCS.PHASECHK.TRANS64 P0, [R9+URZ], R4 ;  /* 0x00000004090085a7 */ /* 0x000e64000800007f */
[----:B-1----:R-:W-:Y:S05]  /*6c40*/  @!P0 BRA `(.L_x_116) ;  /* 0xfffffffc00f08947 */ /* 0x002fea000383ffff */
[----:B------:R-:W-:Y:S05]  /*6c50*/  BRA `(.L_x_128) ;  /* 0xfffffff800f87947 */ /* 0x000fea000383ffff */
.L_x_117:
[----:B0-----:R0:W1:Y:S02]  /*6c60*/  SYNCS.PHASECHK.TRANS64.TRYWAIT P0, [R6+URZ], R5 ;  /* 0x00000005060075a7 */ /* 0x001064000800017f */
[----:B-1----:R-:W-:Y:S05]  /*6c70*/  @!P0 NANOSLEEP.SYNCS 0x989680 ;  /* 0x009896800000895d */ /* 0x002fea0003900000 */
[----:B------:R-:W1:Y:S02]  /*6c80*/  @!P0 SYNCS.PHASECHK.TRANS64 P0, [R6+URZ], R5 ;  /* 0x00000005060085a7 */ /* 0x000e64000800007f */
[----:B-1----:R-:W-:Y:S05]  /*6c90*/  @!P0 BRA `(.L_x_117) ;  /* 0xfffffffc00f08947 */ /* 0x002fea000383ffff */
[----:B------:R-:W-:Y:S05]  /*6ca0*/  BRA `(.L_x_129) ;  /* 0xfffffffc00087947 */ /* 0x000fea000383ffff */
.L_x_118:
[----:B-1----:R1:W2:Y:S02]  /*6cb0*/  SYNCS.PHASECHK.TRANS64.TRYWAIT P0, [R9+URZ], R4 ;  /* 0x00000004090075a7 */ /* 0x0022a4000800017f */
[----:B--2---:R-:W-:Y:S05]  /*6cc0*/  @!P0 NANOSLEEP.SYNCS 0x989680 ;  /* 0x009896800000895d */ /* 0x004fea0003900000 */
[----:B------:R-:W2:Y:S02]  /*6cd0*/  @!P0 SYNCS.PHASECHK.TRANS64 P0, [R9+URZ], R4 ;  /* 0x00000004090085a7 */ /* 0x000ea4000800007f */
[----:B--2---:R-:W-:Y:S05]  /*6ce0*/  @!P0 BRA `(.L_x_118) ;  /* 0xfffffffc00f08947 */ /* 0x004fea000383ffff */
[----:B------:R-:W-:Y:S05]  /*6cf0*/  BRA `(.L_x_130) ;  /* 0xfffffffc00107947 */ /* 0x000fea000383ffff */
.L_x_131:
[----:B------:R-:W-:-:S00]  /*6d00*/  BRA `(.L_x_131) ;  /* 0xfffffffc00fc7947 */ /* 0x000fc0000383ffff */
[----:B------:R-:W-:-:S00]  /*6d10*/  NOP ;  /* 0x0000000000007918 */ /* 0x000fc00000000000 */
        /* <DEDUP_REMOVED lines=14> */
.L_x_132:


//--------------------- .nv.global.init           --------------------------
	.section	.nv.global.init,"aw",@progbits
.nv.global.init:
	.type		$str$22,@object
	.size		$str$22,($str$23 - $str$22)
$str$22:
        /*0000*/ 	.byte	0x6b, 0x5f, 0x74, 0x69, 0x6c, 0x65, 0x5f, 0x63, 0x6f, 0x75, 0x6e, 0x74, 0x20, 0x3e, 0x3d, 0x20
        /*0010*/ 	.byte	0x31, 0x00
	.type		$str$23,@object
	.size		$str$23,(__unnamed_1 - $str$23)
$str$23:
        /*0012*/ 	.byte	0x2f, 0x74, 0x6d, 0x70, 0x2f, 0x63, 0x75, 0x74, 0x6c, 0x61, 0x73, 0x73, 0x5f, 0x73, 0x77, 0x65
        /*0022*/ 	.byte	0x65, 0x70, 0x5f, 0x73, 0x72, 0x63, 0x2f, 0x69, 0x6e, 0x63, 0x6c, 0x75, 0x64, 0x65, 0x2f, 0x63
        /*0032*/ 	.byte	0x75, 0x74, 0x6c, 0x61, 0x73, 0x73, 0x2f, 0x67, 0x65, 0x6d, 0x6d, 0x2f, 0x63, 0x6f, 0x6c, 0x6c
        /*0042*/ 	.byte	0x65, 0x63, 0x74, 0x69, 0x76, 0x65, 0x2f, 0x73, 0x6d, 0x39, 0x30, 0x5f, 0x6d, 0x6d, 0x61, 0x5f
        /*0052*/ 	.byte	0x74, 0x6d, 0x61, 0x5f, 0x67, 0x6d, 0x6d, 0x61, 0x5f, 0x73, 0x73, 0x5f, 0x77, 0x61, 0x72, 0x70
        /*0062*/ 	.byte	0x73, 0x70, 0x65, 0x63, 0x69, 0x61, 0x6c, 0x69, 0x7a, 0x65, 0x64, 0x2e, 0x68, 0x70, 0x70, 0x00
	.type		__unnamed_1,@object
	.size		__unnamed_1,(.L_0 - __unnamed_1)
__unnamed_1:
        /*0072*/ 	.byte	0x76, 0x6f, 0x69, 0x64, 0x20, 0x63, 0x75, 0x74, 0x6c, 0x61, 0x73, 0x73, 0x3a, 0x3a, 0x67, 0x65
        /* <DEDUP_REMOVED lines=176> */
        /*0b82*/ 	.byte	0x65, 0x3a, 0x3a, 0x69, 0x64, 0x65, 0x6e, 0x74, 0x69, 0x74, 0x79, 0x5d, 0x00
.L_0:


//--------------------- .nv.shared._ZN7cutlass13device_kernelINS_4gemm6kernel13GemmUniversalIN4cute5tupleIJiiiiEEENS1_10collective13CollectiveMmaINS1_34MainloopSm90TmaGmmaWarpSpecializedILi5ENS5_IJNS4_1CILi1EEESB_SB_EEENS1_35KernelTmaWarpSpecializedCooperativeEEENS5_IJNSA_ILi128EEENSA_ILi64EEESF_EEENS_10tfloat32_tENS5_IJlSB_lEEESI_SJ_NS4_8TiledMMAINS4_8MMA_AtomIJNS4_4SM904GMMA29MMA_64x64x8_F32TF32TF32_SS_TNILNSN_7ScaleInE1ELSP_1EEEEEENS4_6LayoutINS5_IJNSA_ILi2EEESB_SB_EEENS5_IJSB_NSA_ILi0EEESV_EEEEENS5_IJNS4_10UnderscoreESY_SY_EEEEENS4_13SM90_TMA_LOADENS4_14ComposedLayoutINS4_7SwizzleILi3ELi4ELi3EEENS4_18smem_ptr_flag_bitsILi32EEENSS_INS5_IJNSA_ILi8EEENSA_ILi32EEEEEENS5_IJS18_SB_EEEEEEEvNS4_8identityES11_S1C_vS1D_EENS_8epilogue10collective6detail29Sm90TmaWarpSpecializedAdapterINS1G_15DefaultEpilogueISI_SJ_SJ_NS1F_6thread17LinearCombinationISI_Li1EffLNS1K_9ScaleType4KindE0ELNS_15FloatRoundStyleE2ESI_EENS1_15EpilogueDefaultEEEEEvvEEEEvNT_6ParamsE --------------------------
	.section	.nv.shared._ZN7cutlass13device_kernelINS_4gemm6kernel13GemmUniversalIN4cute5tupleIJiiiiEEENS1_10collective13CollectiveMmaINS1_34MainloopSm90TmaGmmaWarpSpecializedILi5ENS5_IJNS4_1CILi1EEESB_SB_EEENS1_35KernelTmaWarpSpecializedCooperativeEEENS5_IJNSA_ILi128EEENSA_ILi64EEESF_EEENS_10tfloat32_tENS5_IJlSB_lEEESI_SJ_NS4_8TiledMMAINS4_8MMA_AtomIJNS4_4SM904GMMA29MMA_64x64x8_F32TF32TF32_SS_TNILNSN_7ScaleInE1ELSP_1EEEEEENS4_6LayoutINS5_IJNSA_ILi2EEESB_SB_EEENS5_IJSB_NSA_ILi0EEESV_EEEEENS5_IJNS4_10UnderscoreESY_SY_EEEEENS4_13SM90_TMA_LOADENS4_14ComposedLayoutINS4_7SwizzleILi3ELi4ELi3EEENS4_18smem_ptr_flag_bitsILi32EEENSS_INS5_IJNSA_ILi8EEENSA_ILi32EEEEEENS5_IJS18_SB_EEEEEEEvNS4_8identityES11_S1C_vS1D_EENS_8epilogue10collective6detail29Sm90TmaWarpSpecializedAdapterINS1G_15DefaultEpilogueISI_SJ_SJ_NS1F_6thread17LinearCombinationISI_Li1EffLNS1K_9ScaleType4KindE0ELNS_15FloatRoundStyleE2ESI_EENS1_15EpilogueDefaultEEEEEvvEEEEvNT_6ParamsE,"aw",@nobits
	.sectionflags	@""
	.align	16
	.zero		1024


//--------------------- .nv.shared.reserved.0     --------------------------
	.section	.nv.shared.reserved.0,"aw",@nobits
	.weak		__nv_reservedSMEM_offset_0_alias
	.size		__nv_reservedSMEM_offset_0_alias, 0, 0
	.other		__nv_reservedSMEM_offset_0_alias,@"STO_CUDA_RESERVED_SHARED STV_DEFAULT"
__nv_reservedSMEM_offset_0_alias:
	.zero		0


//--------------------- .nv.global                --------------------------
	.section	.nv.global,"aw",@nobits
.nv.global:
	.type		_ZN39_INTERNAL_cecea7e6_4_k_cu_168deedc_64024cute1_E,@object
	.size		_ZN39_INTERNAL_cecea7e6_4_k_cu_168deedc_64024cute1_E,(_ZN39_INTERNAL_cecea7e6_4_k_cu_168deedc_64024cuda3std3__45__cpo6cbeginE - _ZN39_INTERNAL_cecea7e6_4_k_cu_168deedc_64024cute1_E)
_ZN39_INTERNAL_cecea7e6_4_k_cu_168deedc_64024cute1_E:
	.zero		1
	.type		_ZN39_INTERNAL_cecea7e6_4_k_cu_168deedc_64024cuda3std3__45__cpo6cbeginE,@object
	.size		_ZN39_INTERNAL_cecea7e6_4_k_cu_168deedc_64024cuda3std3__45__cpo6cbeginE,(_ZN39_INTERNAL_cecea7e6_4_k_cu_168deedc_64024cuda3std3__48in_placeE - _ZN39_INTERNAL_cecea7e6_4_k_cu_168deedc_64024cuda3std3__45__cpo6cbeginE)
_ZN39_INTERNAL_cecea7e6_4_k_cu_168deedc_64024cuda3std3__45__cpo6cbeginE:
	.zero		1
	.type		_ZN39_INTERNAL_cecea7e6_4_k_cu_168deedc_64024cuda3std3__48in_placeE,@object
	.size		_ZN39_INTERNAL_cecea7e6_4_k_cu_168deedc_64024cuda3std3__48in_placeE,(_ZN39_INTERNAL_cecea7e6_4_k_cu_168deedc_64024cuda3std6ranges3__45__cpo9iter_moveE - _ZN39_INTERNAL_cecea7e6_4_k_cu_168deedc_64024cuda3std3__48in_placeE)
_ZN39_INTERNAL_cecea7e6_4_k_cu_168deedc_64024cuda3std3__48in_placeE:
	.zero		1
	.type		_ZN39_INTERNAL_cecea7e6_4_k_cu_168deedc_64024cuda3std6ranges3__45__cpo9iter_moveE,@object
	.size		_ZN39_INTERNAL_cecea7e6_4_k_cu_168deedc_64024cuda3std6ranges3__45__cpo9iter_moveE,(_ZN39_INTERNAL_cecea7e6_4_k_cu_168deedc_64024cuda3std3__45__cpo5beginE - _ZN39_INTERNAL_cecea7e6_4_k_cu_168deedc_64024cuda3std6ranges3__45__cpo9iter_moveE)
_ZN39_INTERNAL_cecea7e6_4_k_cu_168deedc_64024cuda3std6ranges3__45__cpo9iter_moveE:
	.zero		1
	.type		_ZN39_INTERNAL_cecea7e6_4_k_cu_168deedc_64024cuda3std3__45__cpo5beginE,@object
	.size		_ZN39_INTERNAL_cecea7e6_4_k_cu_168deedc_64024cuda3std3__45__cpo5beginE,(_ZN39_INTERNAL_cecea7e6_4_k_cu_168deedc_64024cuda3std3__441_GLOBAL__N__cecea7e6_4_k_cu_168deedc_64026ignoreE - _ZN39_INTERNAL_cecea7e6_4_k_cu_168deedc_64024cuda3std3__45__cpo5beginE)
_ZN39_INTERNAL_cecea7e6_4_k_cu_168deedc_64024cuda3std3__45__cpo5beginE:
	.zero		1
	.type		_ZN39_INTERNAL_cecea7e6_4_k_cu_168deedc_64024cuda3std3__441_GLOBAL__N__cecea7e6_4_k_cu_168deedc_64026ignoreE,@object
	.size		_ZN39_INTERNAL_cecea7e6_4_k_cu_168deedc_64024cuda3std3__441_GLOBAL__N__cecea7e6_4_k_cu_168deedc_64026ignoreE,(_ZN39_INTERNAL_cecea7e6_4_k_cu_168deedc_64024cute7productE - _ZN39_INTERNAL_cecea7e6_4_k_cu_168deedc_64024cuda3std3__441_GLOBAL__N__cecea7e6_4_k_cu_168deedc_64026ignoreE)
_ZN39_INTERNAL_cecea7e6_4_k_cu_168deedc_64024cuda3std3__441_GLOBAL__N__cecea7e6_4_k_cu_168deedc_64026ignoreE:
	.zero		1
	.type		_ZN39_INTERNAL_cecea7e6_4_k_cu_168deedc_64024cute7productE,@object
	.size		_ZN39_INTERNAL_cecea7e6_4_k_cu_168deedc_64024cute7productE,(_ZN39_INTERNAL_cecea7e6_4_k_cu_168deedc_64024cuda3std3__45__cpo3endE - _ZN39_INTERNAL_cecea7e6_4_k_cu_168deedc_64024cute7productE)
_ZN39_INTERNAL_cecea7e6_4_k_cu_168deedc_64024cute7productE:
	.zero		1
	.type		_ZN39_INTERNAL_cecea7e6_4_k_cu_168deedc_64024cuda3std3__45__cpo3endE,@object
	.size		_ZN39_INTERNAL_cecea7e6_4_k_cu_168deedc_64024cuda3std3__45__cpo3endE,(_ZN39_INTERNAL_cecea7e6_4_k_cu_168deedc_64024cuda3std3__419piecewise_constructE - _ZN39_INTERNAL_cecea7e6_4_k_cu_168deedc_64024cuda3std3__45__cpo3endE)
_ZN39_INTERNAL_cecea7e6_4_k_cu_168deedc_64024cuda3std3__45__cpo3endE:
	.zero		1
	.type		_ZN39_INTERNAL_cecea7e6_4_k_cu_168deedc_64024cuda3std3__419piecewise_constructE,@object
	.size		_ZN39_INTERNAL_cecea7e6_4_k_cu_168deedc_64024cuda3std3__419piecewise_constructE,(_ZN39_INTERNAL_cecea7e6_4_k_cu_168deedc_64024cuda3std3__45__cpo4cendE - _ZN39_INTERNAL_cecea7e6_4_k_cu_168deedc_64024cuda3std3__419piecewise_constructE)
_ZN39_INTERNAL_cecea7e6_4_k_cu_168deedc_64024cuda3std3__419piecewise_constructE:
	.zero		1
	.type		_ZN39_INTERNAL_cecea7e6_4_k_cu_168deedc_64024cuda3std3__45__cpo4cendE,@object
	.size		_ZN39_INTERNAL_cecea7e6_4_k_cu_168deedc_64024cuda3std3__45__cpo4cendE,(_ZN39_INTERNAL_cecea7e6_4_k_cu_168deedc_64024cuda3std6ranges3__45__cpo4swapE - _ZN39_INTERNAL_cecea7e6_4_k_cu_168deedc_64024cuda3std3__45__cpo4cendE)
_ZN39_INTERNAL_cecea7e6_4_k_cu_168deedc_64024cuda3std3__45__cpo4cendE:
	.zero		1
	.type		_ZN39_INTERNAL_cecea7e6_4_k_cu_168deedc_64024cuda3std6ranges3__45__cpo4swapE,@object
	.size		_ZN39_INTERNAL_cecea7e6_4_k_cu_168deedc_64024cuda3std6ranges3__45__cpo4swapE,(.L_8 - _ZN39_INTERNAL_cecea7e6_4_k_cu_168deedc_64024cuda3std6ranges3__45__cpo4swapE)
_ZN39_INTERNAL_cecea7e6_4_k_cu_168deedc_64024cuda3std6ranges3__45__cpo4swapE:
	.zero		1
.L_8:


//--------------------- .nv.constant0._ZN7cutlass13device_kernelINS_4gemm6kernel13GemmUniversalIN4cute5tupleIJiiiiEEENS1_10collective13CollectiveMmaINS1_34MainloopSm90TmaGmmaWarpSpecializedILi5ENS5_IJNS4_1CILi1EEESB_SB_EEENS1_35KernelTmaWarpSpecializedCooperativeEEENS5_IJNSA_ILi128EEENSA_ILi64EEESF_EEENS_10tfloat32_tENS5_IJlSB_lEEESI_SJ_NS4_8TiledMMAINS4_8MMA_AtomIJNS4_4SM904GMMA29MMA_64x64x8_F32TF32TF32_SS_TNILNSN_7ScaleInE1ELSP_1EEEEEENS4_6LayoutINS5_IJNSA_ILi2EEESB_SB_EEENS5_IJSB_NSA_ILi0EEESV_EEEEENS5_IJNS4_10UnderscoreESY_SY_EEEEENS4_13SM90_TMA_LOADENS4_14ComposedLayoutINS4_7SwizzleILi3ELi4ELi3EEENS4_18smem_ptr_flag_bitsILi32EEENSS_INS5_IJNSA_ILi8EEENSA_ILi32EEEEEENS5_IJS18_SB_EEEEEEEvNS4_8identityES11_S1C_vS1D_EENS_8epilogue10collective6detail29Sm90TmaWarpSpecializedAdapterINS1G_15DefaultEpilogueISI_SJ_SJ_NS1F_6thread17LinearCombinationISI_Li1EffLNS1K_9ScaleType4KindE0ELNS_15FloatRoundStyleE2ESI_EENS1_15EpilogueDefaultEEEEEvvEEEEvNT_6ParamsE --------------------------
	.section	.nv.constant0._ZN7cutlass13device_kernelINS_4gemm6kernel13GemmUniversalIN4cute5tupleIJiiiiEEENS1_10collective13CollectiveMmaINS1_34MainloopSm90TmaGmmaWarpSpecializedILi5ENS5_IJNS4_1CILi1EEESB_SB_EEENS1_35KernelTmaWarpSpecializedCooperativeEEENS5_IJNSA_ILi128EEENSA_ILi64EEESF_EEENS_10tfloat32_tENS5_IJlSB_lEEESI_SJ_NS4_8TiledMMAINS4_8MMA_AtomIJNS4_4SM904GMMA29MMA_64x64x8_F32TF32TF32_SS_TNILNSN_7ScaleInE1ELSP_1EEEEEENS4_6LayoutINS5_IJNSA_ILi2EEESB_SB_EEENS5_IJSB_NSA_ILi0EEESV_EEEEENS5_IJNS4_10UnderscoreESY_SY_EEEEENS4_13SM90_TMA_LOADENS4_14ComposedLayoutINS4_7SwizzleILi3ELi4ELi3EEENS4_18smem_ptr_flag_bitsILi32EEENSS_INS5_IJNSA_ILi8EEENSA_ILi32EEEEEENS5_IJS18_SB_EEEEEEEvNS4_8identityES11_S1C_vS1D_EENS_8epilogue10collective6detail29Sm90TmaWarpSpecializedAdapterINS1G_15DefaultEpilogueISI_SJ_SJ_NS1F_6thread17LinearCombinationISI_Li1EffLNS1K_9ScaleType4KindE0ELNS_15FloatRoundStyleE2ESI_EENS1_15EpilogueDefaultEEEEEvvEEEEvNT_6ParamsE,"a",@progbits
	.sectionflags	@""
	.align	4
.nv.constant0._ZN7cutlass13device_kernelINS_4gemm6kernel13GemmUniversalIN4cute5tupleIJiiiiEEENS1_10collective13CollectiveMmaINS1_34MainloopSm90TmaGmmaWarpSpecializedILi5ENS5_IJNS4_1CILi1EEESB_SB_EEENS1_35KernelTmaWarpSpecializedCooperativeEEENS5_IJNSA_ILi128EEENSA_ILi64EEESF_EEENS_10tfloat32_tENS5_IJlSB_lEEESI_SJ_NS4_8TiledMMAINS4_8MMA_AtomIJNS4_4SM904GMMA29MMA_64x64x8_F32TF32TF32_SS_TNILNSN_7ScaleInE1ELSP_1EEEEEENS4_6LayoutINS5_IJNSA_ILi2EEESB_SB_EEENS5_IJSB_NSA_ILi0EEESV_EEEEENS5_IJNS4_10UnderscoreESY_SY_EEEEENS4_13SM90_TMA_LOADENS4_14ComposedLayoutINS4_7SwizzleILi3ELi4ELi3EEENS4_18smem_ptr_flag_bitsILi32EEENSS_INS5_IJNSA_ILi8EEENSA_ILi32EEEEEENS5_IJS18_SB_EEEEEEEvNS4_8identityES11_S1C_vS1D_EENS_8epilogue10collective6detail29Sm90TmaWarpSpecializedAdapterINS1G_15DefaultEpilogueISI_SJ_SJ_NS1F_6thread17LinearCombinationISI_Li1EffLNS1K_9ScaleType4KindE0ELNS_15FloatRoundStyleE2ESI_EENS1_15EpilogueDefaultEEEEEvvEEEEvNT_6ParamsE:
	.zero		1664


//--------------------- SYMBOLS --------------------------

	.type		.nv.reservedSmem.offset0,@object
	.size		.nv.reservedSmem.offset0,0x4
	.type		__assertfail,@function
